	.headerflags	@"EF_CUDA_TEXMODE_UNIFIED EF_CUDA_64BIT_ADDRESS EF_CUDA_SM80 EF_CUDA_VIRTUAL_SM(EF_CUDA_SM80)"
	.elftype	@"ET_EXEC"


//--------------------- .nv.info                  --------------------------
	.section	.nv.info,"",@"SHT_CUDA_INFO"
	.align	4


	//----- nvinfo : EIATTR_REGCOUNT
	.align		4
        /*0000*/ 	.byte	0x04, 0x2f
        /*0002*/ 	.short	(.L_1 - .L_0)
	.align		4
.L_0:
        /*0004*/ 	.word	index@(candidate1)
        /*0008*/ 	.word	0x00000047


	//----- nvinfo : EIATTR_MAX_STACK_SIZE
	.align		4
.L_1:
        /*000c*/ 	.byte	0x04, 0x23
        /*000e*/ 	.short	(.L_3 - .L_2)
	.align		4
.L_2:
        /*0010*/ 	.word	index@(candidate1)
        /*0014*/ 	.word	0x00000000


	//----- nvinfo : EIATTR_MIN_STACK_SIZE
	.align		4
.L_3:
        /*0018*/ 	.byte	0x04, 0x12
        /*001a*/ 	.short	(.L_5 - .L_4)
	.align		4
.L_4:
        /*001c*/ 	.word	index@(candidate1)
        /*0020*/ 	.word	0x00000000


	//----- nvinfo : EIATTR_FRAME_SIZE
	.align		4
.L_5:
        /*0024*/ 	.byte	0x04, 0x11
        /*0026*/ 	.short	(.L_7 - .L_6)
	.align		4
.L_6:
        /*0028*/ 	.word	index@(candidate1)
        /*002c*/ 	.word	0x00000000
.L_7:


//--------------------- .nv.info.candidate1       --------------------------
	.section	.nv.info.candidate1,"",@"SHT_CUDA_INFO"
	.align	4


	//----- nvinfo : EIATTR_CUDA_API_VERSION
	.align		4
        /*0000*/ 	.byte	0x04, 0x37
        /*0002*/ 	.short	(.L_9 - .L_8)
.L_8:
        /*0004*/ 	.word	0x00000075


	//----- nvinfo : EIATTR_SW2861232_WAR
	.align		4
.L_9:
        /*0008*/ 	.byte	0x01, 0x35
	.zero		2


	//----- nvinfo : EIATTR_PARAM_CBANK
	.align		4
        /*000c*/ 	.byte	0x04, 0x0a
        /*000e*/ 	.short	(.L_11 - .L_10)
	.align		4
.L_10:
        /*0010*/ 	.word	index@(.nv.constant0.candidate1)
        /*0014*/ 	.short	0x0160
        /*0016*/ 	.short	0x0018


	//----- nvinfo : EIATTR_CBANK_PARAM_SIZE
	.align		4
.L_11:
        /*0018*/ 	.byte	0x03, 0x19
        /*001a*/ 	.short	0x0018


	//----- nvinfo : EIATTR_KPARAM_INFO
	.align		4
        /*001c*/ 	.byte	0x04, 0x17
        /*001e*/ 	.short	(.L_13 - .L_12)
.L_12:
        /*0020*/ 	.word	0x00000000
        /*0024*/ 	.short	0x0002
        /*0026*/ 	.short	0x0010
        /*0028*/ 	.byte	0x00, 0xf0, 0x21, 0x00


	//----- nvinfo : EIATTR_KPARAM_INFO
	.align		4
.L_13:
        /*002c*/ 	.byte	0x04, 0x17
        /*002e*/ 	.short	(.L_15 - .L_14)
.L_14:
        /*0030*/ 	.word	0x00000000
        /*0034*/ 	.short	0x0001
        /*0036*/ 	.short	0x0008
        /*0038*/ 	.byte	0x00, 0xf0, 0x21, 0x00


	//----- nvinfo : EIATTR_KPARAM_INFO
	.align		4
.L_15:
        /*003c*/ 	.byte	0x04, 0x17
        /*003e*/ 	.short	(.L_17 - .L_16)
.L_16:
        /*0040*/ 	.word	0x00000000
        /*0044*/ 	.short	0x0000
        /*0046*/ 	.short	0x0000
        /*0048*/ 	.byte	0x00, 0xf0, 0x21, 0x00


	//----- nvinfo : EIATTR_MAXREG_COUNT
	.align		4
.L_17:
        /*004c*/ 	.byte	0x03, 0x1b
        /*004e*/ 	.short	0x0048


	//----- nvinfo : EIATTR_EXIT_INSTR_OFFSETS
	.align		4
        /*0050*/ 	.byte	0x04, 0x1c
        /*0052*/ 	.short	(.L_19 - .L_18)


	//   ....[0]....
.L_18:
        /*0054*/ 	.word	0x000025a0


	//----- nvinfo : EIATTR_MAX_THREADS
	.align		4
.L_19:
        /*0058*/ 	.byte	0x04, 0x05
        /*005a*/ 	.short	(.L_21 - .L_20)
.L_20:
        /*005c*/ 	.word	0x00000380
        /*0060*/ 	.word	0x00000001
        /*0064*/ 	.word	0x00000001
.L_21:


//--------------------- .nv.rel.action            --------------------------
	.section	.nv.rel.action,"",@"SHT_CUDA_RELOCINFO"
	.align	8
	.sectionentsize	8
        /*0000*/ 	.byte	0x4b, 0x00, 0x00, 0x00, 0x00, 0x00, 0x00, 0x00, 0x00, 0x02, 0x02, 0x08, 0x10, 0x0a, 0x2f, 0x22
        /* <DEDUP_REMOVED lines=13> */


//--------------------- .nv.constant0.candidate1  --------------------------
	.section	.nv.constant0.candidate1,"a",@progbits
	.align	4
.nv.constant0.candidate1:
	.zero		376


//--------------------- .text.candidate1          --------------------------
	.section	.text.candidate1,"ax",@progbits
	.sectionflags	@"SHF_BARRIERS=1"
	.sectioninfo	@"SHI_REGISTERS=71"
	.align	128
        .global         candidate1
        .type           candidate1,@function
        .size           candidate1,(.L_x_1 - candidate1)
        .other          candidate1,@"STO_CUDA_ENTRY STV_DEFAULT"
candidate1:
.text.candidate1:
[----:B------:R-:W-:-:S02]  /*0000*/  IMAD.MOV.U32 R1, RZ, RZ, c[0x0][0x28] ;  /* 0x00000a00ff017624 */ /* 0x000fc400078e00ff */
[----:B------:R-:W0:Y:S01]  /*0010*/  S2R R13, SR_TID.X ;  /* 0x00000000000d7919 */ /* 0x000e220000002100 */
[----:B------:R-:W-:Y:S01]  /*0020*/  HFMA2.MMA R12, -RZ, RZ, 0, 0 ;  /* 0x00000000ff0c7435 */ /* 0x000fe200000001ff */
[----:B------:R-:W-:Y:S01]  /*0030*/  IMAD.MOV.U32 R4, RZ, RZ, RZ ;  /* 0x000000ffff047224 */ /* 0x000fe200078e00ff */
[----:B------:R-:W-:Y:S01]  /*0040*/  MOV R8, RZ ;  /* 0x000000ff00087202 */ /* 0x000fe20000000f00 */
[----:B------:R-:W1:Y:S01]  /*0050*/  S2R R5, SR_CTAID.X ;  /* 0x0000000000057919 */ /* 0x000e620000002500 */
[----:B------:R-:W-:Y:S01]  /*0060*/  IMAD.MOV.U32 R18, RZ, RZ, RZ ;  /* 0x000000ffff127224 */ /* 0x000fe200078e00ff */
[----:B------:R-:W-:Y:S01]  /*0070*/  HFMA2.MMA R46, -RZ, RZ, 0, 0 ;  /* 0x00000000ff2e7435 */ /* 0x000fe200000001ff */
[----:B------:R-:W-:Y:S01]  /*0080*/  IMAD.MOV.U32 R2, RZ, RZ, RZ ;  /* 0x000000ffff027224 */ /* 0x000fe200078e00ff */
[----:B------:R-:W-:Y:S01]  /*0090*/  ULDC.64 UR4, c[0x0][0x118] ;  /* 0x0000460000047ab9 */ /* 0x000fe20000000a00 */
[----:B------:R-:W-:Y:S02]  /*00a0*/  IMAD.MOV.U32 R10, RZ, RZ, RZ ;  /* 0x000000ffff0a7224 */ /* 0x000fe400078e00ff */
[----:B------:R-:W-:-:S02]  /*00b0*/  IMAD.MOV.U32 R6, RZ, RZ, RZ ;  /* 0x000000ffff067224 */ /* 0x000fc400078e00ff */
[----:B------:R-:W-:Y:S01]  /*00c0*/  IMAD.MOV.U32 R48, RZ, RZ, RZ ;  /* 0x000000ffff307224 */ /* 0x000fe200078e00ff */
[----:B------:R-:W-:Y:S01]  /*00d0*/  MOV R42, RZ ;  /* 0x000000ff002a7202 */ /* 0x000fe20000000f00 */
[----:B------:R-:W-:Y:S01]  /*00e0*/  IMAD.MOV.U32 R44, RZ, RZ, RZ ;  /* 0x000000ffff2c7224 */ /* 0x000fe200078e00ff */
[----:B------:R-:W-:Y:S06]  /*00f0*/  BAR.SYNC 0x0 ;  /* 0x0000000000007b1d */ /* 0x000fec0000000000 */
[C---:B0-----:R-:W-:Y:S01]  /*0100*/  IADD3 R19, R13.reuse, 0x13b, RZ ;  /* 0x0000013b0d137810 */ /* 0x041fe20007ffe0ff */
[C---:B------:R-:W-:Y:S01]  /*0110*/  IMAD.HI R16, R13.reuse, -0x3eadaff3, R12 ;  /* 0xc152500d0d107827 */ /* 0x040fe200078e020c */
[----:B------:R-:W-:-:S02]  /*0120*/  IADD3 R53, R13, 0x69, RZ ;  /* 0x000000690d357810 */ /* 0x000fc40007ffe0ff */
[----:B------:R-:W-:Y:S01]  /*0130*/  IADD3 R11, R13, 0x61, RZ ;  /* 0x000000610d0b7810 */ /* 0x000fe20007ffe0ff */
[----:B-1----:R-:W-:Y:S01]  /*0140*/  IMAD.HI R14, R5, -0x6db6db6d, R4 ;  /* 0x92492493050e7827 */ /* 0x002fe200078e0204 */
[C---:B------:R-:W-:Y:S02]  /*0150*/  IADD3 R55, R13.reuse, 0x59, RZ ;  /* 0x000000590d377810 */ /* 0x040fe40007ffe0ff */
[----:B------:R-:W-:Y:S01]  /*0160*/  IADD3 R43, R13, 0x51, RZ ;  /* 0x000000510d2b7810 */ /* 0x000fe20007ffe0ff */
[----:B------:R-:W-:Y:S01]  /*0170*/  IMAD.HI R28, R19, -0x3eadaff3, R18 ;  /* 0xc152500d131c7827 */ /* 0x000fe200078e0212 */
[----:B------:R-:W-:Y:S02]  /*0180*/  SHF.R.U32.HI R21, RZ, 0x1f, R14 ;  /* 0x0000001fff157819 */ /* 0x000fe4000001160e */
[----:B------:R-:W-:Y:S01]  /*0190*/  IADD3 R49, R13, 0x49, RZ ;  /* 0x000000490d317810 */ /* 0x000fe20007ffe0ff */
[----:B------:R-:W-:Y:S01]  /*01a0*/  IMAD.HI R18, R53, 0x487ede05, RZ ;  /* 0x487ede0535127827 */ /* 0x000fe200078e02ff */
[----:B------:R-:W-:-:S02]  /*01b0*/  LEA.HI.SX32 R14, R14, R21, 0x1c ;  /* 0x000000150e0e7211 */ /* 0x000fc400078fe2ff */
[----:B------:R-:W-:Y:S01]  /*01c0*/  SHF.R.U32.HI R21, RZ, 0x1f, R16 ;  /* 0x0000001fff157819 */ /* 0x000fe20000011610 */
[----:B------:R-:W-:Y:S01]  /*01d0*/  IMAD.HI R45, R11, 0x487ede05, RZ ;  /* 0x487ede050b2d7827 */ /* 0x000fe200078e02ff */
[----:B------:R-:W-:Y:S02]  /*01e0*/  SHF.R.U32.HI R29, RZ, 0x1f, R18 ;  /* 0x0000001fff1d7819 */ /* 0x000fe40000011612 */
[----:B------:R-:W-:Y:S01]  /*01f0*/  IADD3 R3, R13, 0x380, RZ ;  /* 0x000003800d037810 */ /* 0x000fe20007ffe0ff */
[----:B------:R-:W-:Y:S01]  /*0200*/  IMAD.HI R31, R43, 0x487ede05, RZ ;  /* 0x487ede052b1f7827 */ /* 0x000fe200078e02ff */
[----:B------:R-:W-:Y:S02]  /*0210*/  LEA.HI.SX32 R32, R18, R29, 0x1b ;  /* 0x0000001d12207211 */ /* 0x000fe400078fdaff */
[----:B------:R-:W-:Y:S01]  /*0220*/  LEA.HI.SX32 R26, R16, R21, 0x18 ;  /* 0x00000015101a7211 */ /* 0x000fe200078fc2ff */
[----:B------:R-:W-:Y:S01]  /*0230*/  IMAD.HI R18, R55, 0x487ede05, RZ ;  /* 0x487ede0537127827 */ /* 0x000fe200078e02ff */
[----:B------:R-:W-:-:S02]  /*0240*/  SHF.R.U32.HI R16, RZ, 0x1f, R45 ;  /* 0x0000001fff107819 */ /* 0x000fc4000001162d */
[----:B------:R-:W-:Y:S01]  /*0250*/  SHF.R.U32.HI R36, RZ, 0x1f, R31 ;  /* 0x0000001fff247819 */ /* 0x000fe2000001161f */
[----:B------:R-:W-:Y:S01]  /*0260*/  IMAD.HI R33, R49, 0x487ede05, RZ ;  /* 0x487ede0531217827 */ /* 0x000fe200078e02ff */
[----:B------:R-:W-:Y:S02]  /*0270*/  SHF.R.U32.HI R21, RZ, 0x1f, R18 ;  /* 0x0000001fff157819 */ /* 0x000fe40000011612 */
[----:B------:R-:W-:Y:S01]  /*0280*/  LEA.HI.SX32 R45, R45, R16, 0x1b ;  /* 0x000000102d2d7211 */ /* 0x000fe200078fdaff */
[----:B------:R-:W-:Y:S01]  /*0290*/  IMAD.HI R20, R13, -0x6db6db6d, R12 ;  /* 0x924924930d147827 */ /* 0x000fe200078e020c */
[----:B------:R-:W-:Y:S02]  /*02a0*/  LEA.HI.SX32 R34, R18, R21, 0x1b ;  /* 0x0000001512227211 */ /* 0x000fe400078fdaff */
[----:B------:R-:W-:Y:S01]  /*02b0*/  LEA.HI.SX32 R36, R31, R36, 0x1b ;  /* 0x000000241f247211 */ /* 0x000fe200078fdaff */
[----:B------:R-:W-:Y:S01]  /*02c0*/  IMAD.HI R4, R3, -0x3eadaff3, R2 ;  /* 0xc152500d03047827 */ /* 0x000fe200078e0202 */
[----:B------:R-:W-:-:S02]  /*02d0*/  IADD3 R3, R13, 0xa80, RZ ;  /* 0x00000a800d037810 */ /* 0x000fc40007ffe0ff */
[----:B------:R-:W-:Y:S01]  /*02e0*/  SHF.R.U32.HI R16, RZ, 0x1f, R33 ;  /* 0x0000001fff107819 */ /* 0x000fe20000011621 */
[----:B------:R-:W-:Y:S01]  /*02f0*/  IMAD R55, R34, -0x71, R55 ;  /* 0xffffff8f22377824 */ /* 0x000fe200078e0237 */
[----:B------:R-:W-:Y:S01]  /*0300*/  IADD3 R29, R13, 0x41, RZ ;  /* 0x000000410d1d7810 */ /* 0x000fe20007ffe0ff */
[----:B------:R-:W-:Y:S01]  /*0310*/  IMAD.HI R17, R3, -0x3eadaff3, R2 ;  /* 0xc152500d03117827 */ /* 0x000fe200078e0202 */
[----:B------:R-:W-:Y:S02]  /*0320*/  SHF.R.U32.HI R57, RZ, 0x1f, R20 ;  /* 0x0000001fff397819 */ /* 0x000fe40000011614 */
[----:B------:R-:W-:Y:S01]  /*0330*/  IADD3 R31, R13, 0x39, RZ ;  /* 0x000000390d1f7810 */ /* 0x000fe20007ffe0ff */
[----:B------:R-:W-:Y:S01]  /*0340*/  IMAD.HI R38, R29, 0x487ede05, RZ ;  /* 0x487ede051d267827 */ /* 0x000fe200078e02ff */
[----:B------:R-:W-:Y:S02]  /*0350*/  IADD3 R3, R13, 0x2680, RZ ;  /* 0x000026800d037810 */ /* 0x000fe40007ffe0ff */
[----:B------:R-:W-:Y:S01]  /*0360*/  LEA.HI.SX32 R21, R33, R16, 0x1b ;  /* 0x0000001021157211 */ /* 0x000fe200078fdaff */
[----:B------:R-:W-:Y:S01]  /*0370*/  IMAD.HI R10, R11, -0x3eadaff3, R10 ;  /* 0xc152500d0b0a7827 */ /* 0x000fe200078e020a */
[----:B------:R-:W-:-:S02]  /*0380*/  LEA.HI.SX32 R16, R20, R57, 0x1b ;  /* 0x0000003914107211 */ /* 0x000fc400078fdaff */
[----:B------:R-:W-:Y:S01]  /*0390*/  LEA.HI.SX32 R18, R20, R57, 0x1c ;  /* 0x0000003914127211 */ /* 0x000fe200078fe2ff */
[----:B------:R-:W-:Y:S01]  /*03a0*/  IMAD.HI R20, R31, 0x487ede05, RZ ;  /* 0x487ede051f147827 */ /* 0x000fe200078e02ff */
[C---:B------:R-:W-:Y:S02]  /*03b0*/  IADD3 R9, R13.reuse, 0xe00, RZ ;  /* 0x00000e000d097810 */ /* 0x040fe40007ffe0ff */
[----:B------:R-:W-:Y:S01]  /*03c0*/  IADD3 R34, R13, 0x29, RZ ;  /* 0x000000290d227810 */ /* 0x000fe20007ffe0ff */
[----:B------:R-:W-:Y:S01]  /*03d0*/  IMAD.HI R0, R3, -0x3eadaff3, R2 ;  /* 0xc152500d03007827 */ /* 0x000fe200078e0202 */
[C---:B------:R-:W-:Y:S02]  /*03e0*/  IADD3 R7, R13.reuse, 0x700, RZ ;  /* 0x000007000d077810 */ /* 0x040fe40007ffe0ff */
[----:B------:R-:W-:Y:S01]  /*03f0*/  IADD3 R3, R13, 0x1c00, RZ ;  /* 0x00001c000d037810 */ /* 0x000fe20007ffe0ff */
[----:B------:R-:W-:Y:S01]  /*0400*/  IMAD R53, R32, -0x71, R53 ;  /* 0xffffff8f20357824 */ /* 0x000fe200078e0235 */
[----:B------:R-:W-:Y:S01]  /*0410*/  SHF.R.U32.HI R51, RZ, 0x1f, R38 ;  /* 0x0000001fff337819 */ /* 0x000fe20000011626 */
[----:B------:R-:W-:Y:S01]  /*0420*/  IMAD.HI R41, R9, -0x3eadaff3, R8 ;  /* 0xc152500d09297827 */ /* 0x000fe200078e0208 */
[----:B------:R-:W-:-:S02]  /*0430*/  SHF.R.U32.HI R33, RZ, 0x1f, R20 ;  /* 0x0000001fff217819 */ /* 0x000fc40000011614 */
[C---:B------:R-:W-:Y:S01]  /*0440*/  IADD3 R32, R13.reuse, 0x21, RZ ;  /* 0x000000210d207810 */ /* 0x040fe20007ffe0ff */
[----:B------:R-:W-:Y:S01]  /*0450*/  IMAD.HI R63, R34, 0x487ede05, RZ ;  /* 0x487ede05223f7827 */ /* 0x000fe200078e02ff */
[C---:B------:R-:W-:Y:S02]  /*0460*/  IADD3 R9, R13.reuse, 0x1f80, RZ ;  /* 0x00001f800d097810 */ /* 0x040fe40007ffe0ff */
[----:B------:R-:W-:Y:S01]  /*0470*/  IADD3 R47, R13, 0xc2, RZ ;  /* 0x000000c20d2f7810 */ /* 0x000fe20007ffe0ff */
[----:B------:R-:W-:Y:S01]  /*0480*/  IMAD.HI R15, R7, -0x3eadaff3, R6 ;  /* 0xc152500d070f7827 */ /* 0x000fe200078e0206 */
[----:B------:R-:W-:Y:S02]  /*0490*/  SHF.R.U32.HI R57, RZ, 0x1f, R10 ;  /* 0x0000001fff397819 */ /* 0x000fe4000001160a */
[----:B------:R-:W-:Y:S01]  /*04a0*/  LEA.HI.SX32 R38, R38, R51, 0x1b ;  /* 0x0000003326267211 */ /* 0x000fe200078fdaff */
[----:B------:R-:W-:Y:S01]  /*04b0*/  IMAD R43, R36, -0x71, R43 ;  /* 0xffffff8f242b7824 */ /* 0x000fe200078e022b */
[----:B------:R-:W-:Y:S01]  /*04c0*/  LEA.HI.SX32 R36, R20, R33, 0x1b ;  /* 0x0000002114247211 */ /* 0x000fe200078fdaff */
[----:B------:R-:W-:Y:S01]  /*04d0*/  IMAD.HI R35, R3, -0x3eadaff3, R2 ;  /* 0xc152500d03237827 */ /* 0x000fe200078e0202 */
[----:B------:R-:W-:-:S02]  /*04e0*/  IADD3 R3, R13, 0x1500, RZ ;  /* 0x000015000d037810 */ /* 0x000fc40007ffe0ff */
[----:B------:R-:W-:Y:S01]  /*04f0*/  SHF.R.U32.HI R20, RZ, 0x1f, R63 ;  /* 0x0000001fff147819 */ /* 0x000fe2000001163f */
[----:B------:R-:W-:Y:S01]  /*0500*/  IMAD.HI R51, R32, 0x487ede05, RZ ;  /* 0x487ede0520337827 */ /* 0x000fe200078e02ff */
[----:B------:R-:W-:Y:S02]  /*0510*/  LEA.HI.SX32 R57, R10, R57, 0x18 ;  /* 0x000000390a397211 */ /* 0x000fe400078fc2ff */
[----:B------:R-:W-:Y:S01]  /*0520*/  IADD3 R7, R13, 0x2a00, RZ ;  /* 0x00002a000d077810 */ /* 0x000fe20007ffe0ff */
[----:B------:R-:W-:Y:S01]  /*0530*/  IMAD.HI R23, R9, -0x3eadaff3, R8 ;  /* 0xc152500d09177827 */ /* 0x000fe200078e0208 */
[C---:B------:R-:W-:Y:S02]  /*0540*/  IADD3 R9, R13.reuse, 0xda, RZ ;  /* 0x000000da0d097810 */ /* 0x040fe40007ffe0ff */
[----:B------:R-:W-:Y:S01]  /*0550*/  SHF.R.U32.HI R10, RZ, 0x1f, R15 ;  /* 0x0000001fff0a7819 */ /* 0x000fe2000001160f */
[----:B------:R-:W-:Y:S01]  /*0560*/  IMAD.HI R22, R13, 0x487ede05, RZ ;  /* 0x487ede050d167827 */ /* 0x000fe200078e02ff */
[----:B------:R-:W-:-:S02]  /*0570*/  LEA.HI.SX32 R63, R63, R20, 0x1b ;  /* 0x000000143f3f7211 */ /* 0x000fc400078fdaff */
[----:B------:R-:W-:Y:S01]  /*0580*/  SHF.R.U32.HI R20, RZ, 0x1f, R51 ;  /* 0x0000001fff147819 */ /* 0x000fe20000011633 */
[----:B------:R-:W-:Y:S01]  /*0590*/  IMAD.HI R24, R47, -0x3eadaff3, R46 ;  /* 0xc152500d2f187827 */ /* 0x000fe200078e022e */
[----:B------:R-:W-:Y:S02]  /*05a0*/  LEA.HI.SX32 R10, R15, R10, 0x18 ;  /* 0x0000000a0f0a7211 */ /* 0x000fe400078fc2ff */
[----:B------:R-:W-:Y:S01]  /*05b0*/  LEA.HI.SX32 R51, R51, R20, 0x1b ;  /* 0x0000001433337211 */ /* 0x000fe200078fdaff */
[----:B------:R-:W-:Y:S01]  /*05c0*/  IMAD.HI R25, R3, -0x3eadaff3, R2 ;  /* 0xc152500d03197827 */ /* 0x000fe200078e0202 */
[----:B------:R-:W-:Y:S02]  /*05d0*/  SHF.R.U32.HI R3, RZ, 0x1f, R22 ;  /* 0x0000001fff037819 */ /* 0x000fe40000011616 */
[----:B------:R-:W-:Y:S01]  /*05e0*/  SHF.R.U32.HI R15, RZ, 0x1f, R24 ;  /* 0x0000001fff0f7819 */ /* 0x000fe20000011618 */
[----:B------:R-:W-:Y:S01]  /*05f0*/  IMAD.HI R30, R9, -0x3eadaff3, R8 ;  /* 0xc152500d091e7827 */ /* 0x000fe200078e0208 */
[----:B------:R-:W-:-:S02]  /*0600*/  LEA.HI.SX32 R22, R22, R3, 0x1b ;  /* 0x0000000316167211 */ /* 0x000fc400078fdaff */
[----:B------:R-:W-:Y:S01]  /*0610*/  SHF.R.U32.HI R20, RZ, 0x1f, R17 ;  /* 0x0000001fff147819 */ /* 0x000fe20000011611 */
[----:B------:R-:W-:Y:S01]  /*0620*/  IMAD.HI R37, R7, -0x3eadaff3, R6 ;  /* 0xc152500d07257827 */ /* 0x000fe200078e0206 */
[----:B------:R-:W-:Y:S02]  /*0630*/  IADD3 R7, R13, 0x2300, RZ ;  /* 0x000023000d077810 */ /* 0x000fe40007ffe0ff */
[----:B------:R-:W-:Y:S01]  /*0640*/  LEA.HI.SX32 R46, R24, R15, 0x18 ;  /* 0x0000000f182e7211 */ /* 0x000fe200078fc2ff */
[----:B------:R-:W-:Y:S01]  /*0650*/  IMAD.HI R8, R49, -0x3eadaff3, R48 ;  /* 0xc152500d31087827 */ /* 0x000fe200078e0230 */
[----:B------:R-:W-:Y:S02]  /*0660*/  LEA.HI.SX32 R20, R17, R20, 0x18 ;  /* 0x0000001411147211 */ /* 0x000fe400078fc2ff */
[----:B------:R-:W-:Y:S01]  /*0670*/  SHF.R.U32.HI R59, RZ, 0x1f, R30 ;  /* 0x0000001fff3b7819 */ /* 0x000fe2000001161e */
[----:B------:R-:W-:Y:S01]  /*0680*/  IMAD.HI R12, R7, -0x3eadaff3, R6 ;  /* 0xc152500d070c7827 */ /* 0x000fe200078e0206 */
[----:B------:R-:W-:-:S02]  /*0690*/  SHF.R.U32.HI R15, RZ, 0x1f, R8 ;  /* 0x0000001fff0f7819 */ /* 0x000fc40000011608 */
[----:B------:R-:W-:Y:S01]  /*06a0*/  IADD3 R7, R13, 0x1880, RZ ;  /* 0x000018800d077810 */ /* 0x000fe20007ffe0ff */
[----:B------:R-:W-:Y:S01]  /*06b0*/  IMAD R17, R22, -0x71, R13 ;  /* 0xffffff8f16117824 */ /* 0x000fe200078e020d */
[----:B------:R-:W-:Y:S01]  /*06c0*/  LEA.HI.SX32 R48, R8, R15, 0x18 ;  /* 0x0000000f08307211 */ /* 0x000fe200078fc2ff */
[----:B------:R-:W-:Y:S01]  /*06d0*/  IMAD R15, R63, -0x71, R34 ;  /* 0xffffff8f3f0f7824 */ /* 0x000fe200078e0222 */
[----:B------:R-:W-:Y:S01]  /*06e0*/  LEA.HI.SX32 R59, R30, R59, 0x18 ;  /* 0x0000003b1e3b7211 */ /* 0x000fe200078fc2ff */
[----:B------:R-:W-:Y:S01]  /*06f0*/  IMAD R63, R26, 0x3100, R17 ;  /* 0x000031001a3f7824 */ /* 0x000fe200078e0211 */
[----:B------:R-:W-:Y:S01]  /*0700*/  SHF.R.U32.HI R61, RZ, 0x1f, R4 ;  /* 0x0000001fff3d7819 */ /* 0x000fe20000011604 */
[----:B------:R-:W-:Y:S01]  /*0710*/  IMAD.HI R27, R7, -0x3eadaff3, R6 ;  /* 0xc152500d071b7827 */ /* 0x000fe200078e0206 */
[----:B------:R-:W-:Y:S02]  /*0720*/  IADD3 R7, R13, 0x1180, RZ ;  /* 0x000011800d077810 */ /* 0x000fe40007ffe0ff */
[----:B------:R-:W-:Y:S01]  /*0730*/  LEA.HI.SX32 R4, R4, R61, 0x18 ;  /* 0x0000003d04047211 */ /* 0x000fe200078fc2ff */
[----:B------:R-:W-:Y:S01]  /*0740*/  IMAD R26, R26, -0x153, R13 ;  /* 0xfffffead1a1a7824 */ /* 0x000fe200078e020d */
[----:B------:R-:W-:Y:S01]  /*0750*/  SHF.R.U32.HI R61, RZ, 0x1f, R28 ;  /* 0x0000001fff3d7819 */ /* 0x000fe2000001161c */
[----:B------:R-:W-:Y:S01]  /*0760*/  IMAD R46, R46, -0x153, R47 ;  /* 0xfffffead2e2e7824 */ /* 0x000fe200078e022f */
[----:B------:R-:W-:Y:S01]  /*0770*/  ISETP.GE.AND P3, PT, R17, 0x1, PT ;  /* 0x000000011100780c */ /* 0x000fe20003f66270 */
[----:B------:R-:W-:Y:S01]  /*0780*/  IMAD R47, R21, -0x71, R49 ;  /* 0xffffff8f152f7824 */ /* 0x000fe200078e0231 */
[----:B------:R-:W-:Y:S01]  /*0790*/  LEA.HI.SX32 R61, R28, R61, 0x18 ;  /* 0x0000003d1c3d7211 */ /* 0x000fe200078fc2ff */
[----:B------:R-:W-:Y:S01]  /*07a0*/  IMAD.HI R26, R26, 0x487ede05, RZ ;  /* 0x487ede051a1a7827 */ /* 0x000fe200078e02ff */
[----:B------:R-:W-:-:S02]  /*07b0*/  ISETP.GE.AND P0, PT, R53, 0x1, PT ;  /* 0x000000013500780c */ /* 0x000fc40003f06270 */
[----:B------:R-:W-:Y:S01]  /*07c0*/  ISETP.GE.AND P1, PT, R55, 0x1, PT ;  /* 0x000000013700780c */ /* 0x000fe20003f26270 */
[C---:B------:R-:W-:Y:S01]  /*07d0*/  IMAD R21, R14.reuse, -0x1c, R5 ;  /* 0xffffffe40e157824 */ /* 0x040fe200078e0205 */
[----:B------:R-:W-:Y:S01]  /*07e0*/  IADD3 R3, R13, 0x19, RZ ;  /* 0x000000190d037810 */ /* 0x000fe20007ffe0ff */
[----:B------:R-:W-:Y:S02]  /*07f0*/  IMAD R8, R14, 0x62000, R63 ;  /* 0x000620000e087824 */ /* 0x000fe400078e023f */
[----:B------:R-:W-:Y:S01]  /*0800*/  IMAD.HI R39, R7, -0x3eadaff3, R6 ;  /* 0xc152500d07277827 */ /* 0x000fe200078e0206 */
[----:B------:R-:W-:-:S03]  /*0810*/  IADD3 R7, R13, 0x31, RZ ;  /* 0x000000310d077810 */ /* 0x000fc60007ffe0ff */
[----:B------:R-:W-:Y:S02]  /*0820*/  IMAD R59, R59, -0x153, R9 ;  /* 0xfffffead3b3b7824 */ /* 0x000fe400078e0209 */
[--C-:B------:R-:W-:Y:S02]  /*0830*/  IMAD R9, R45, -0x71, R11.reuse ;  /* 0xffffff8f2d097824 */ /* 0x100fe400078e020b */
[----:B------:R-:W-:Y:S01]  /*0840*/  IMAD R57, R57, -0x153, R11 ;  /* 0xfffffead39397824 */ /* 0x000fe200078e020b */
[----:B------:R-:W-:Y:S01]  /*0850*/  SHF.R.U32.HI R11, RZ, 0x1f, R26 ;  /* 0x0000001fff0b7819 */ /* 0x000fe2000001161a */
[----:B------:R-:W-:Y:S01]  /*0860*/  IMAD R8, R21, 0x1c0, R8 ;  /* 0x000001c015087824 */ /* 0x000fe200078e0208 */
[----:B------:R-:W-:Y:S01]  /*0870*/  ISETP.GE.AND P2, PT, R9, 0x1, PT ;  /* 0x000000010900780c */ /* 0x000fe20003f46270 */
[----:B------:R-:W-:Y:S01]  /*0880*/  IMAD R17, R51, -0x71, R32 ;  /* 0xffffff8f33117824 */ /* 0x000fe200078e0220 */
[----:B------:R-:W-:Y:S01]  /*0890*/  LEA.HI.SX32 R26, R26, R11, 0x1b ;  /* 0x0000000b1a1a7211 */ /* 0x000fe200078fdaff */
[----:B------:R-:W-:Y:S01]  /*08a0*/  IMAD.HI R6, R7, -0x3eadaff3, R6 ;  /* 0xc152500d07067827 */ /* 0x000fe200078e0206 */
[----:B------:R-:W-:-:S03]  /*08b0*/  IADD3 R5, R8, -0x71, RZ ;  /* 0xffffff8f08057810 */ /* 0x000fc60007ffe0ff */
[----:B------:R-:W-:Y:S01]  /*08c0*/  IMAD R51, R21, 0x1c0, RZ ;  /* 0x000001c015337824 */ /* 0x000fe200078e02ff */
[----:B------:R-:W-:Y:S01]  /*08d0*/  SHF.R.U32.HI R65, RZ, 0x1f, R6 ;  /* 0x0000001fff417819 */ /* 0x000fe20000011606 */
[----:B------:R-:W-:Y:S02]  /*08e0*/  IMAD R29, R38, -0x71, R29 ;  /* 0xffffff8f261d7824 */ /* 0x000fe400078e021d */
[----:B------:R-:W-:Y:S01]  /*08f0*/  IMAD.HI R40, R7, 0x487ede05, RZ ;  /* 0x487ede0507287827 */ /* 0x000fe200078e02ff */
[----:B------:R-:W-:-:S03]  /*0900*/  LEA.HI.SX32 R65, R6, R65, 0x18 ;  /* 0x0000004106417211 */ /* 0x000fc600078fc2ff */
[----:B------:R-:W-:Y:S01]  /*0910*/  IMAD R38, R14, 0x62000, R51 ;  /* 0x000620000e267824 */ /* 0x000fe200078e0233 */
[----:B------:R-:W-:Y:S01]  /*0920*/  SHF.R.U32.HI R33, RZ, 0x1f, R40 ;  /* 0x0000001fff217819 */ /* 0x000fe20000011628 */
[----:B------:R-:W-:Y:S01]  /*0930*/  IMAD R61, R61, -0x153, R19 ;  /* 0xfffffead3d3d7824 */ /* 0x000fe200078e0213 */
[----:B------:R-:W-:Y:S01]  /*0940*/  MOV R19, 0x4 ;  /* 0x0000000400137802 */ /* 0x000fe20000000f00 */
[----:B------:R-:W-:Y:S01]  /*0950*/  IMAD.HI R59, R59, 0x487ede05, RZ ;  /* 0x487ede053b3b7827 */ /* 0x000fe200078e02ff */
[----:B------:R-:W-:Y:S02]  /*0960*/  IADD3 R38, R38, -0x71, RZ ;  /* 0xffffff8f26267810 */ /* 0x000fe40007ffe0ff */
[----:B------:R-:W-:Y:S01]  /*0970*/  LEA.HI.SX32 R33, R40, R33, 0x1b ;  /* 0x0000002128217211 */ /* 0x000fe200078fdaff */
[----:B------:R-:W-:Y:S01]  /*0980*/  IMAD R8, R26, 0x70, R5 ;  /* 0x000000701a087824 */ /* 0x000fe200078e0205 */
[----:B------:R-:W-:Y:S01]  /*0990*/  SHF.R.U32.HI R6, RZ, 0x1f, R59 ;  /* 0x0000001fff067819 */ /* 0x000fe2000001163b */
[----:B------:R-:W-:Y:S01]  /*09a0*/  IMAD R26, R21, 0x4, R26 ;  /* 0x00000004151a7824 */ /* 0x000fe200078e021a */
[----:B------:R-:W-:Y:S01]  /*09b0*/  IADD3 R53, R53, R38, RZ ;  /* 0x0000002635357210 */ /* 0x000fe20007ffe0ff */
[----:B------:R-:W-:Y:S01]  /*09c0*/  IMAD.HI R61, R61, 0x487ede05, RZ ;  /* 0x487ede053d3d7827 */ /* 0x000fe200078e02ff */
[----:B------:R-:W-:-:S02]  /*09d0*/  LEA.HI.SX32 R6, R59, R6, 0x1b ;  /* 0x000000063b067211 */ /* 0x000fc400078fdaff */
[C---:B------:R-:W-:Y:S01]  /*09e0*/  ISETP.LT.OR P4, PT, R26.reuse, 0x1, !P3 ;  /* 0x000000011a00780c */ /* 0x040fe20005f81670 */
[----:B------:R-:W-:Y:S01]  /*09f0*/  IMAD.HI R57, R57, 0x487ede05, RZ ;  /* 0x487ede0539397827 */ /* 0x000fe200078e02ff */
[----:B------:R-:W-:Y:S02]  /*0a00*/  SHF.R.U32.HI R24, RZ, 0x1f, R61 ;  /* 0x0000001fff187819 */ /* 0x000fe4000001163d */
[C---:B------:R-:W-:Y:S01]  /*0a10*/  ISETP.LT.OR P5, PT, R26.reuse, RZ, !P3 ;  /* 0x000000ff1a00720c */ /* 0x040fe20005fa1670 */
[----:B------:R-:W-:Y:S01]  /*0a20*/  IMAD.IADD R55, R55, 0x1, R38 ;  /* 0x0000000137377824 */ /* 0x000fe200078e0226 */
[----:B------:R-:W-:Y:S01]  /*0a30*/  SHF.R.U32.HI R22, RZ, 0x1f, R57 ;  /* 0x0000001fff167819 */ /* 0x000fe20000011639 */
[--C-:B------:R-:W-:Y:S01]  /*0a40*/  IMAD R33, R33, -0x71, R7.reuse ;  /* 0xffffff8f21217824 */ /* 0x100fe200078e0207 */
[----:B------:R-:W-:Y:S01]  /*0a50*/  ISETP.LT.OR P3, PT, R26, -0x1, !P3 ;  /* 0xffffffff1a00780c */ /* 0x000fe20005f61670 */
[----:B------:R-:W-:Y:S01]  /*0a60*/  IMAD R45, R65, -0x153, R7 ;  /* 0xfffffead412d7824 */ /* 0x000fe200078e0207 */
[----:B------:R-:W-:Y:S01]  /*0a70*/  LEA.HI.SX32 R34, R61, R24, 0x1b ;  /* 0x000000183d227211 */ /* 0x000fe200078fdaff */
[----:B------:R-:W-:Y:S01]  /*0a80*/  IMAD R55, R20, 0x3100, R55 ;  /* 0x0000310014377824 */ /* 0x000fe200078e0237 */
[----:B------:R-:W-:Y:S01]  /*0a90*/  LEA.HI.SX32 R22, R57, R22, 0x1b ;  /* 0x0000001639167211 */ /* 0x000fe200078fdaff */
[----:B------:R-:W-:Y:S01]  /*0aa0*/  IMAD R53, R4, 0x3100, R53 ;  /* 0x0000310004357824 */ /* 0x000fe200078e0235 */
[----:B------:R-:W-:Y:S01]  /*0ab0*/  HFMA2.MMA R20, -RZ, RZ, 0, 0 ;  /* 0x00000000ff147435 */ /* 0x000fe200000001ff */
[----:B------:R-:W-:-:S02]  /*0ac0*/  IMAD.MOV.U32 R24, RZ, RZ, RZ ;  /* 0x000000ffff187224 */ /* 0x000fc400078e00ff */
[----:B------:R-:W-:Y:S02]  /*0ad0*/  IMAD R7, R21, 0x4, R6 ;  /* 0x0000000415077824 */ /* 0x000fe400078e0206 */
[----:B------:R-:W-:-:S04]  /*0ae0*/  IMAD.WIDE R4, R8, R19, c[0x0][0x160] ;  /* 0x0000580008047625 */ /* 0x000fc800078e0213 */
[----:B------:R-:W-:Y:S01]  /*0af0*/  IMAD.MOV.U32 R26, RZ, RZ, RZ ;  /* 0x000000ffff1a7224 */ /* 0x000fe200078e00ff */
[----:B------:R-:W-:Y:S01]  /*0b00*/  ISETP.LT.OR P6, PT, R7, 0x1, !P0 ;  /* 0x000000010700780c */ /* 0x000fe200047c1670 */
[----:B------:R-:W-:Y:S01]  /*0b10*/  IMAD R8, R6, 0x70, R53 ;  /* 0x0000007006087824 */ /* 0x000fe200078e0235 */
[----:B------:R0:W2:Y:S01]  /*0b20*/  @!P4 LDG.E.CONSTANT R24, [R4.64] ;  /* 0x000000040418c981 */ /* 0x0000a2000c1e9900 */
[----:B------:R-:W-:Y:S02]  /*0b30*/  IMAD R6, R21, 0x4, R22 ;  /* 0x0000000415067824 */ /* 0x000fe400078e0216 */
[----:B------:R-:W-:Y:S01]  /*0b40*/  IMAD.IADD R9, R9, 0x1, R38 ;  /* 0x0000000109097824 */ /* 0x000fe200078e0226 */
[----:B------:R-:W-:Y:S01]  /*0b50*/  HFMA2.MMA R32, -RZ, RZ, 0, 0 ;  /* 0x00000000ff207435 */ /* 0x000fe200000001ff */
[----:B------:R0:W3:Y:S01]  /*0b60*/  @!P5 LDG.E.CONSTANT R26, [R4.64+0x1c0] ;  /* 0x0001c004041ad981 */ /* 0x0000e2000c1e9900 */
[----:B------:R-:W-:Y:S01]  /*0b70*/  ISETP.LT.OR P5, PT, R6, 0x1, !P2 ;  /* 0x000000010600780c */ /* 0x000fe200057a1670 */
[----:B------:R-:W-:Y:S01]  /*0b80*/  IMAD R9, R10, 0x3100, R9 ;  /* 0x000031000a097824 */ /* 0x000fe200078e0209 */
[----:B------:R-:W-:Y:S01]  /*0b90*/  ISETP.LT.OR P4, PT, R6, RZ, !P2 ;  /* 0x000000ff0600720c */ /* 0x000fe20005781670 */
[----:B------:R0:W4:Y:S01]  /*0ba0*/  @!P3 LDG.E.CONSTANT R20, [R4.64+0x380] ;  /* 0x000380040414b981 */ /* 0x000122000c1e9900 */
[C---:B------:R-:W-:Y:S01]  /*0bb0*/  ISETP.LT.OR P3, PT, R7.reuse, RZ, !P0 ;  /* 0x000000ff0700720c */ /* 0x040fe20004761670 */
[----:B------:R-:W-:Y:S01]  /*0bc0*/  IMAD R31, R36, -0x71, R31 ;  /* 0xffffff8f241f7824 */ /* 0x000fe200078e021f */
[----:B------:R-:W-:Y:S01]  /*0bd0*/  ISETP.LT.OR P0, PT, R7, -0x1, !P0 ;  /* 0xffffffff0700780c */ /* 0x000fe20004701670 */
[----:B------:R-:W-:Y:S01]  /*0be0*/  IMAD.MOV.U32 R30, RZ, RZ, RZ ;  /* 0x000000ffff1e7224 */ /* 0x000fe200078e00ff */
[----:B------:R-:W-:Y:S01]  /*0bf0*/  ISETP.LT.OR P2, PT, R6, -0x1, !P2 ;  /* 0xffffffff0600780c */ /* 0x000fe20005741670 */
[----:B------:R-:W-:Y:S01]  /*0c00*/  IMAD.WIDE R6, R8, R19, c[0x0][0x160] ;  /* 0x0000580008067625 */ /* 0x000fe200078e0213 */
[----:B------:R-:W-:-:S03]  /*0c10*/  MOV R28, RZ ;  /* 0x000000ff001c7202 */ /* 0x000fc60000000f00 */
[----:B------:R-:W-:Y:S01]  /*0c20*/  IMAD R10, R22, 0x70, R9 ;  /* 0x00000070160a7824 */ /* 0x000fe200078e0209 */
[----:B------:R1:W5:Y:S01]  /*0c30*/  @!P6 LDG.E.CONSTANT R32, [R6.64] ;  /* 0x000000040620e981 */ /* 0x000362000c1e9900 */
[----:B------:R-:W-:Y:S02]  /*0c40*/  IMAD R48, R48, -0x153, R49 ;  /* 0xfffffead30307824 */ /* 0x000fe400078e0231 */
[----:B------:R-:W-:Y:S01]  /*0c50*/  IMAD.WIDE R10, R10, R19, c[0x0][0x160] ;  /* 0x000058000a0a7625 */ /* 0x000fe200078e0213 */
[----:B0-----:R-:W-:Y:S01]  /*0c60*/  IADD3 R5, R13, 0xf3, RZ ;  /* 0x000000f30d057810 */ /* 0x001fe20007ffe0ff */
[----:B------:R1:W2:Y:S02]  /*0c70*/  @!P0 LDG.E.CONSTANT R30, [R6.64+0x380] ;  /* 0x00038004061e8981 */ /* 0x0002a4000c1e9900 */
[----:B------:R-:W-:Y:S02]  /*0c80*/  IMAD.HI R2, R3, -0x3eadaff3, R2 ;  /* 0xc152500d03027827 */ /* 0x000fe400078e0202 */
[----:B------:R0:W3:Y:S02]  /*0c90*/  @!P5 LDG.E.CONSTANT R28, [R10.64] ;  /* 0x000000040a1cd981 */ /* 0x0000e4000c1e9900 */
[----:B------:R-:W-:-:S02]  /*0ca0*/  IMAD.MOV.U32 R22, RZ, RZ, RZ ;  /* 0x000000ffff167224 */ /* 0x000fc400078e00ff */
[----:B------:R-:W-:Y:S02]  /*0cb0*/  IMAD R4, R21, 0x4, R34 ;  /* 0x0000000415047824 */ /* 0x000fe400078e0222 */
[----:B------:R-:W-:Y:S01]  /*0cc0*/  IMAD R8, R34, 0x70, R55 ;  /* 0x0000007022087824 */ /* 0x000fe200078e0237 */
[----:B------:R-:W-:Y:S01]  /*0cd0*/  HFMA2.MMA R34, -RZ, RZ, 0, 0 ;  /* 0x00000000ff227435 */ /* 0x000fe200000001ff */
[----:B------:R1:W3:Y:S01]  /*0ce0*/  @!P3 LDG.E.CONSTANT R22, [R6.64+0x1c0] ;  /* 0x0001c0040616b981 */ /* 0x0002e2000c1e9900 */
[C---:B------:R-:W-:Y:S02]  /*0cf0*/  ISETP.LT.OR P6, PT, R4.reuse, 0x1, !P1 ;  /* 0x000000010400780c */ /* 0x040fe40004fc1670 */
[C---:B------:R-:W-:Y:S02]  /*0d00*/  ISETP.LT.OR P3, PT, R4.reuse, RZ, !P1 ;  /* 0x000000ff0400720c */ /* 0x040fe40004f61670 */
[----:B------:R-:W-:Y:S01]  /*0d10*/  ISETP.LT.OR P1, PT, R4, -0x1, !P1 ;  /* 0xffffffff0400780c */ /* 0x000fe20004f21670 */
[----:B------:R-:W-:-:S02]  /*0d20*/  IMAD.MOV.U32 R4, RZ, RZ, RZ ;  /* 0x000000ffff047224 */ /* 0x000fc400078e00ff */
[----:B------:R-:W-:Y:S01]  /*0d30*/  IMAD.MOV.U32 R36, RZ, RZ, RZ ;  /* 0x000000ffff247224 */ /* 0x000fe200078e00ff */
[----:B------:R0:W3:Y:S01]  /*0d40*/  @!P2 LDG.E.CONSTANT R34, [R10.64+0x380] ;  /* 0x000380040a22a981 */ /* 0x0000e2000c1e9900 */
[----:B------:R-:W-:-:S04]  /*0d50*/  IMAD.HI R49, R3, 0x487ede05, RZ ;  /* 0x487ede0503317827 */ /* 0x000fc800078e02ff */
[----:B------:R-:W-:Y:S01]  /*0d60*/  IMAD.HI R50, R5, -0x3eadaff3, R4 ;  /* 0xc152500d05327827 */ /* 0x000fe200078e0204 */
[----:B------:R0:W3:Y:S01]  /*0d70*/  @!P4 LDG.E.CONSTANT R36, [R10.64+0x1c0] ;  /* 0x0001c0040a24c981 */ /* 0x0000e2000c1e9900 */
[----:B------:R-:W-:Y:S02]  /*0d80*/  SHF.R.U32.HI R4, RZ, 0x1f, R49 ;  /* 0x0000001fff047819 */ /* 0x000fe40000011631 */
[----:B-1----:R-:W-:Y:S01]  /*0d90*/  IADD3 R7, R13, 0x123, RZ ;  /* 0x000001230d077810 */ /* 0x002fe20007ffe0ff */
[----:B------:R-:W-:Y:S01]  /*0da0*/  IMAD.MOV.U32 R6, RZ, RZ, RZ ;  /* 0x000000ffff067224 */ /* 0x000fe200078e00ff */
[----:B------:R-:W-:Y:S01]  /*0db0*/  SHF.R.U32.HI R53, RZ, 0x1f, R50 ;  /* 0x0000001fff357819 */ /* 0x000fe20000011632 */
[----:B------:R-:W-:Y:S01]  /*0dc0*/  IMAD.MOV.U32 R40, RZ, RZ, RZ ;  /* 0x000000ffff287224 */ /* 0x000fe200078e00ff */
[----:B0-----:R-:W-:Y:S01]  /*0dd0*/  SHF.R.U32.HI R11, RZ, 0x1f, R2 ;  /* 0x0000001fff0b7819 */ /* 0x001fe20000011602 */
[----:B------:R-:W-:Y:S01]  /*0de0*/  IMAD.WIDE R8, R8, R19, c[0x0][0x160] ;  /* 0x0000580008087625 */ /* 0x000fe200078e0213 */
[----:B------:R-:W-:-:S02]  /*0df0*/  LEA.HI.SX32 R49, R49, R4, 0x1b ;  /* 0x0000000431317211 */ /* 0x000fc400078fdaff */
[----:B------:R-:W-:Y:S01]  /*0e00*/  LEA.HI.SX32 R11, R2, R11, 0x18 ;  /* 0x0000000b020b7211 */ /* 0x000fe200078fc2ff */
[----:B------:R-:W-:Y:S01]  /*0e10*/  IMAD.HI R4, R7, -0x3eadaff3, R6 ;  /* 0xc152500d07047827 */ /* 0x000fe200078e0206 */
[----:B------:R-:W-:Y:S01]  /*0e20*/  LEA.HI.SX32 R53, R50, R53, 0x18 ;  /* 0x0000003532357211 */ /* 0x000fe200078fc2ff */
[----:B------:R-:W-:Y:S01]  /*0e30*/  HFMA2.MMA R2, -RZ, RZ, 0, 0 ;  /* 0x00000000ff027435 */ /* 0x000fe200000001ff */
[----:B------:R0:W4:Y:S01]  /*0e40*/  @!P6 LDG.E.CONSTANT R44, [R8.64] ;  /* 0x00000004082ce981 */ /* 0x000122000c1e9900 */
[----:B------:R-:W-:Y:S02]  /*0e50*/  IMAD R49, R49, -0x71, R3 ;  /* 0xffffff8f31317824 */ /* 0x000fe400078e0203 */
[----:B------:R-:W-:Y:S01]  /*0e60*/  IMAD R50, R53, -0x153, R5 ;  /* 0xfffffead35327824 */ /* 0x000fe200078e0205 */
[----:B------:R0:W4:Y:S01]  /*0e70*/  @!P3 LDG.E.CONSTANT R40, [R8.64+0x1c0] ;  /* 0x0001c0040828b981 */ /* 0x000122000c1e9900 */
[----:B------:R-:W-:-:S03]  /*0e80*/  SHF.R.U32.HI R5, RZ, 0x1f, R4 ;  /* 0x0000001fff057819 */ /* 0x000fc60000011604 */
[----:B------:R0:W4:Y:S01]  /*0e90*/  @!P1 LDG.E.CONSTANT R42, [R8.64+0x380] ;  /* 0x00038004082a9981 */ /* 0x000122000c1e9900 */
[----:B------:R-:W-:Y:S01]  /*0ea0*/  LEA.HI.SX32 R6, R4, R5, 0x18 ;  /* 0x0000000504067211 */ /* 0x000fe200078fc2ff */
[----:B------:R-:W-:Y:S01]  /*0eb0*/  IMAD.MOV.U32 R4, RZ, RZ, RZ ;  /* 0x000000ffff047224 */ /* 0x000fe200078e00ff */
[----:B------:R-:W-:Y:S01]  /*0ec0*/  IADD3 R5, R13, 0x10b, RZ ;  /* 0x0000010b0d057810 */ /* 0x000fe20007ffe0ff */
[----:B0-----:R-:W-:Y:S01]  /*0ed0*/  IMAD R8, R11, -0x153, R3 ;  /* 0xfffffead0b087824 */ /* 0x001fe200078e0203 */
[----:B------:R-:W-:Y:S01]  /*0ee0*/  IADD3 R3, R13, 0xaa, RZ ;  /* 0x000000aa0d037810 */ /* 0x000fe20007ffe0ff */
[----:B------:R-:W-:-:S04]  /*0ef0*/  IMAD R10, R6, -0x153, R7 ;  /* 0xfffffead060a7824 */ /* 0x000fc800078e0207 */
[----:B------:R-:W-:-:S04]  /*0f00*/  IMAD.HI R2, R3, -0x3eadaff3, R2 ;  /* 0xc152500d03027827 */ /* 0x000fc800078e0202 */
[----:B------:R-:W-:Y:S01]  /*0f10*/  IMAD.HI R4, R5, -0x3eadaff3, R4 ;  /* 0xc152500d05047827 */ /* 0x000fe200078e0204 */
[----:B------:R-:W-:-:S04]  /*0f20*/  SHF.R.U32.HI R7, RZ, 0x1f, R2 ;  /* 0x0000001fff077819 */ /* 0x000fc80000011602 */
[----:B------:R-:W-:Y:S02]  /*0f30*/  LEA.HI.SX32 R11, R2, R7, 0x18 ;  /* 0x00000007020b7211 */ /* 0x000fe400078fc2ff */
[----:B------:R-:W-:Y:S01]  /*0f40*/  SHF.R.U32.HI R7, RZ, 0x1f, R4 ;  /* 0x0000001fff077819 */ /* 0x000fe20000011604 */
[----:B------:R-:W-:-:S03]  /*0f50*/  IMAD.HI R46, R46, 0x487ede05, RZ ;  /* 0x487ede052e2e7827 */ /* 0x000fc600078e02ff */
[----:B------:R-:W-:Y:S02]  /*0f60*/  LEA.HI.SX32 R4, R4, R7, 0x18 ;  /* 0x0000000704047211 */ /* 0x000fe400078fc2ff */
[----:B------:R-:W-:Y:S01]  /*0f70*/  SHF.R.U32.HI R2, RZ, 0x1f, R41 ;  /* 0x0000001fff027819 */ /* 0x000fe20000011629 */
[----:B------:R-:W-:Y:S01]  /*0f80*/  IMAD.HI R48, R48, 0x487ede05, RZ ;  /* 0x487ede0530307827 */ /* 0x000fe200078e02ff */
[----:B------:R-:W-:-:S03]  /*0f90*/  ISETP.GE.AND P1, PT, R43, 0x1, PT ;  /* 0x000000012b00780c */ /* 0x000fc60003f26270 */
[----:B------:R-:W-:Y:S01]  /*0fa0*/  IMAD R52, R4, -0x153, R5 ;  /* 0xfffffead04347824 */ /* 0x000fe200078e0205 */
[----:B------:R-:W-:Y:S02]  /*0fb0*/  SHF.R.U32.HI R5, RZ, 0x1f, R46 ;  /* 0x0000001fff057819 */ /* 0x000fe4000001162e */
[----:B------:R-:W-:Y:S02]  /*0fc0*/  LEA.HI.SX32 R4, R41, R2, 0x18 ;  /* 0x0000000229047211 */ /* 0x000fe400078fc2ff */
[----:B------:R-:W-:Y:S02]  /*0fd0*/  IADD3 R43, R43, R38, RZ ;  /* 0x000000262b2b7210 */ /* 0x000fe40007ffe0ff */
[----:B------:R-:W-:Y:S02]  /*0fe0*/  SHF.R.U32.HI R2, RZ, 0x1f, R39 ;  /* 0x0000001fff027819 */ /* 0x000fe40000011627 */
[----:B------:R-:W-:Y:S02]  /*0ff0*/  LEA.HI.SX32 R46, R46, R5, 0x1b ;  /* 0x000000052e2e7211 */ /* 0x000fe400078fdaff */
[----:B------:R-:W-:Y:S01]  /*1000*/  SHF.R.U32.HI R5, RZ, 0x1f, R48 ;  /* 0x0000001fff057819 */ /* 0x000fe20000011630 */
[----:B------:R-:W-:Y:S01]  /*1010*/  IMAD R43, R4, 0x3100, R43 ;  /* 0x00003100042b7824 */ /* 0x000fe200078e022b */
[----:B------:R-:W-:-:S02]  /*1020*/  LEA.HI.SX32 R2, R39, R2, 0x18 ;  /* 0x0000000227027211 */ /* 0x000fc400078fc2ff */
[C---:B------:R-:W-:Y:S01]  /*1030*/  ISETP.GE.AND P6, PT, R47.reuse, 0x1, PT ;  /* 0x000000012f00780c */ /* 0x040fe20003fc6270 */
[----:B------:R-:W-:Y:S01]  /*1040*/  IMAD.IADD R47, R47, 0x1, R38 ;  /* 0x000000012f2f7824 */ /* 0x000fe200078e0226 */
[----:B------:R-:W-:Y:S02]  /*1050*/  LEA.HI.SX32 R48, R48, R5, 0x1b ;  /* 0x0000000530307211 */ /* 0x000fe400078fdaff */
[----:B------:R-:W-:Y:S01]  /*1060*/  SHF.R.U32.HI R4, RZ, 0x1f, R35 ;  /* 0x0000001fff047819 */ /* 0x000fe20000011623 */
[----:B------:R-:W-:Y:S01]  /*1070*/  IMAD R11, R11, -0x153, R3 ;  /* 0xfffffead0b0b7824 */ /* 0x000fe200078e0203 */
[----:B------:R-:W-:Y:S01]  /*1080*/  IADD3 R3, R13, 0x92, RZ ;  /* 0x000000920d037810 */ /* 0x000fe20007ffe0ff */
[----:B------:R-:W-:Y:S01]  /*1090*/  IMAD R47, R2, 0x3100, R47 ;  /* 0x00003100022f7824 */ /* 0x000fe200078e022f */
[----:B------:R-:W-:Y:S01]  /*10a0*/  LEA.HI.SX32 R58, R35, R4, 0x18 ;  /* 0x00000004233a7211 */ /* 0x000fe200078fc2ff */
[----:B------:R-:W-:Y:S02]  /*10b0*/  IMAD.MOV.U32 R2, RZ, RZ, RZ ;  /* 0x000000ffff027224 */ /* 0x000fe400078e00ff */
[----:B------:R-:W-:-:S02]  /*10c0*/  IMAD R35, R21, 0x4, R48 ;  /* 0x0000000415237824 */ /* 0x000fc400078e0230 */
[----:B------:R-:W-:Y:S01]  /*10d0*/  IMAD.HI R2, R3, -0x3eadaff3, R2 ;  /* 0xc152500d03027827 */ /* 0x000fe200078e0202 */
[----:B------:R-:W-:Y:S02]  /*10e0*/  SHF.R.U32.HI R54, RZ, 0x1f, R37 ;  /* 0x0000001fff367819 */ /* 0x000fe40000011625 */
[----:B------:R-:W-:Y:S01]  /*10f0*/  ISETP.LT.OR P2, PT, R35, 0x1, !P6 ;  /* 0x000000012300780c */ /* 0x000fe20007741670 */
[--C-:B------:R-:W-:Y:S01]  /*1100*/  IMAD R4, R14, 0x62000, R13.reuse ;  /* 0x000620000e047824 */ /* 0x100fe200078e020d */
[----:B------:R-:W-:Y:S01]  /*1110*/  SHF.R.U32.HI R5, RZ, 0x1f, R2 ;  /* 0x0000001fff057819 */ /* 0x000fe20000011602 */
[----:B------:R-:W-:Y:S02]  /*1120*/  IMAD R7, R16, -0x38, R13 ;  /* 0xffffffc810077824 */ /* 0x000fe400078e020d */
[----:B------:R-:W-:Y:S02]  /*1130*/  IMAD.MOV.U32 R6, RZ, RZ, RZ ;  /* 0x000000ffff067224 */ /* 0x000fe400078e00ff */
[----:B------:R-:W-:Y:S01]  /*1140*/  IMAD R60, R48, 0x70, R47 ;  /* 0x00000070303c7824 */ /* 0x000fe200078e022f */
[----:B------:R-:W-:Y:S01]  /*1150*/  LEA.HI.SX32 R62, R37, R54, 0x18 ;  /* 0x00000036253e7211 */ /* 0x000fe200078fc2ff */
[----:B------:R-:W-:Y:S01]  /*1160*/  IMAD.HI R9, R7, -0x6db6db6d, R6 ;  /* 0x9249249307097827 */ /* 0x000fe200078e0206 */
[----:B------:R-:W-:-:S02]  /*1170*/  LEA.HI.SX32 R2, R2, R5, 0x18 ;  /* 0x0000000502027211 */ /* 0x000fc400078fc2ff */
[----:B------:R-:W-:Y:S01]  /*1180*/  IADD3 R37, R4, -0x60, R51 ;  /* 0xffffffa004257810 */ /* 0x000fe20007ffe033 */
[----:B------:R-:W-:Y:S01]  /*1190*/  IMAD.WIDE R4, R60, R19, c[0x0][0x160] ;  /* 0x000058003c047625 */ /* 0x000fe200078e0213 */
[----:B------:R-:W-:-:S03]  /*11a0*/  MOV R54, RZ ;  /* 0x000000ff00367202 */ /* 0x000fc60000000f00 */
[----:B------:R-:W-:Y:S01]  /*11b0*/  IMAD R6, R46, 0x70, R43 ;  /* 0x000000702e067824 */ /* 0x000fe200078e022b */
[----:B------:R-:W-:Y:S01]  /*11c0*/  LEA R46, R21, R46, 0x2 ;  /* 0x0000002e152e7211 */ /* 0x000fe200078e10ff */
[C---:B------:R-:W-:Y:S01]  /*11d0*/  IMAD.IADD R39, R33.reuse, 0x1, R38 ;  /* 0x0000000121277824 */ /* 0x040fe200078e0226 */
[----:B------:R-:W4:Y:S01]  /*11e0*/  @!P2 LDG.E.CONSTANT R54, [R4.64] ;  /* 0x000000040436a981 */ /* 0x000f22000c1e9900 */
[----:B------:R-:W-:Y:S01]  /*11f0*/  ISETP.GE.AND P4, PT, R33, 0x1, PT ;  /* 0x000000012100780c */ /* 0x000fe20003f86270 */
[----:B------:R-:W-:Y:S01]  /*1200*/  IMAD R33, R2, -0x153, R3 ;  /* 0xfffffead02217824 */ /* 0x000fe200078e0203 */
[----:B------:R-:W-:Y:S01]  /*1210*/  ISETP.LT.OR P0, PT, R46, 0x1, !P1 ;  /* 0x000000012e00780c */ /* 0x000fe20004f01670 */
[----:B------:R-:W-:Y:S01]  /*1220*/  IMAD R2, R58, 0x3100, R39 ;  /* 0x000031003a027824 */ /* 0x000fe200078e0227 */
[----:B------:R-:W-:Y:S01]  /*1230*/  ISETP.LT.OR P2, PT, R46, RZ, !P1 ;  /* 0x000000ff2e00720c */ /* 0x000fe20004f41670 */
[----:B------:R-:W-:Y:S01]  /*1240*/  IMAD.HI R10, R10, 0x487ede05, RZ ;  /* 0x487ede050a0a7827 */ /* 0x000fe200078e02ff */
[----:B------:R-:W-:-:S02]  /*1250*/  ISETP.LT.OR P1, PT, R46, -0x1, !P1 ;  /* 0xffffffff2e00780c */ /* 0x000fc40004f21670 */
[----:B------:R-:W-:Y:S01]  /*1260*/  SHF.R.U32.HI R46, RZ, 0x1f, R27 ;  /* 0x0000001fff2e7819 */ /* 0x000fe2000001161b */
[----:B------:R-:W-:Y:S01]  /*1270*/  IMAD.HI R11, R11, 0x487ede05, RZ ;  /* 0x487ede050b0b7827 */ /* 0x000fe200078e02ff */
[----:B------:R-:W-:Y:S02]  /*1280*/  SHF.R.U32.HI R58, RZ, 0x1f, R25 ;  /* 0x0000001fff3a7819 */ /* 0x000fe40000011619 */
[----:B------:R-:W-:Y:S02]  /*1290*/  ISETP.GE.AND P5, PT, R29, 0x1, PT ;  /* 0x000000011d00780c */ /* 0x000fe40003fa6270 */
[----:B------:R-:W-:Y:S02]  /*12a0*/  LEA.HI.SX32 R48, R27, R46, 0x18 ;  /* 0x0000002e1b307211 */ /* 0x000fe400078fc2ff */
[----:B------:R-:W-:Y:S02]  /*12b0*/  LEA.HI.SX32 R58, R25, R58, 0x18 ;  /* 0x0000003a193a7211 */ /* 0x000fe400078fc2ff */
[----:B------:R-:W-:-:S02]  /*12c0*/  SHF.R.U32.HI R3, RZ, 0x1f, R10 ;  /* 0x0000001fff037819 */ /* 0x000fc4000001160a */
[----:B------:R-:W-:Y:S02]  /*12d0*/  IADD3 R29, R29, R38, RZ ;  /* 0x000000261d1d7210 */ /* 0x000fe40007ffe0ff */
[----:B------:R-:W-:Y:S01]  /*12e0*/  SHF.R.U32.HI R46, RZ, 0x1f, R11 ;  /* 0x0000001fff2e7819 */ /* 0x000fe2000001160b */
[----:B------:R-:W-:Y:S01]  /*12f0*/  IMAD.MOV.U32 R56, RZ, RZ, RZ ;  /* 0x000000ffff387224 */ /* 0x000fe200078e00ff */
[----:B------:R-:W-:Y:S01]  /*1300*/  LEA.HI.SX32 R10, R10, R3, 0x1b ;  /* 0x000000030a0a7211 */ /* 0x000fe200078fdaff */
[----:B------:R-:W-:Y:S01]  /*1310*/  IMAD.WIDE R6, R6, R19, c[0x0][0x160] ;  /* 0x0000580006067625 */ /* 0x000fe200078e0213 */
[----:B------:R-:W-:-:S03]  /*1320*/  LEA.HI.SX32 R46, R11, R46, 0x1b ;  /* 0x0000002e0b2e7211 */ /* 0x000fc600078fdaff */
[----:B------:R-:W-:Y:S01]  /*1330*/  IMAD R29, R58, 0x3100, R29 ;  /* 0x000031003a1d7824 */ /* 0x000fe200078e021d */
[----:B------:R0:W4:Y:S01]  /*1340*/  @!P0 LDG.E.CONSTANT R56, [R6.64] ;  /* 0x0000000406388981 */ /* 0x000122000c1e9900 */
[----:B------:R-:W-:Y:S02]  /*1350*/  ISETP.GE.AND P0, PT, R31, 0x1, PT ;  /* 0x000000011f00780c */ /* 0x000fe40003f06270 */
[----:B------:R-:W-:Y:S02]  /*1360*/  IMAD R64, R10, 0x70, R29 ;  /* 0x000000700a407824 */ /* 0x000fe400078e021d */
[----:B------:R-:W-:Y:S02]  /*1370*/  IMAD R29, R21, 0x4, R46 ;  /* 0x00000004151d7824 */ /* 0x000fe400078e022e */
[----:B------:R-:W-:Y:S02]  /*1380*/  IMAD.IADD R31, R31, 0x1, R38 ;  /* 0x000000011f1f7824 */ /* 0x000fe400078e0226 */
[----:B------:R-:W-:Y:S01]  /*1390*/  IMAD.MOV.U32 R60, RZ, RZ, RZ ;  /* 0x000000ffff3c7224 */ /* 0x000fe200078e00ff */
[----:B------:R-:W-:Y:S01]  /*13a0*/  ISETP.LT.OR P3, PT, R29, 0x1, !P0 ;  /* 0x000000011d00780c */ /* 0x000fe20004761670 */
[----:B------:R-:W-:-:S02]  /*13b0*/  IMAD R31, R48, 0x3100, R31 ;  /* 0x00003100301f7824 */ /* 0x000fc400078e021f */
[----:B------:R-:W-:Y:S02]  /*13c0*/  IMAD.MOV.U32 R58, RZ, RZ, RZ ;  /* 0x000000ffff3a7224 */ /* 0x000fe400078e00ff */
[----:B------:R-:W-:Y:S01]  /*13d0*/  IMAD.HI R45, R45, 0x487ede05, RZ ;  /* 0x487ede052d2d7827 */ /* 0x000fe200078e02ff */
[----:B------:R0:W4:Y:S03]  /*13e0*/  @!P2 LDG.E.CONSTANT R60, [R6.64+0x1c0] ;  /* 0x0001c004063ca981 */ /* 0x000126000c1e9900 */
[----:B------:R-:W-:Y:S01]  /*13f0*/  IMAD R68, R46, 0x70, R31 ;  /* 0x000000702e447824 */ /* 0x000fe200078e021f */
[----:B------:R-:W-:Y:S01]  /*1400*/  SHF.R.U32.HI R48, RZ, 0x1f, R45 ;  /* 0x0000001fff307819 */ /* 0x000fe2000001162d */
[----:B------:R0:W4:Y:S01]  /*1410*/  @!P1 LDG.E.CONSTANT R58, [R6.64+0x380] ;  /* 0x00038004063a9981 */ /* 0x000122000c1e9900 */
[----:B------:R-:W-:Y:S01]  /*1420*/  IMAD.MOV.U32 R66, RZ, RZ, RZ ;  /* 0x000000ffff427224 */ /* 0x000fe200078e00ff */
[----:B------:R-:W-:-:S02]  /*1430*/  LEA R27, R21, R10, 0x2 ;  /* 0x0000000a151b7211 */ /* 0x000fc400078e10ff */
[----:B------:R-:W-:Y:S02]  /*1440*/  LEA.HI.SX32 R48, R45, R48, 0x1b ;  /* 0x000000302d307211 */ /* 0x000fe400078fdaff */
[----:B------:R-:W-:Y:S01]  /*1450*/  SHF.R.U32.HI R10, RZ, 0x1f, R23 ;  /* 0x0000001fff0a7819 */ /* 0x000fe20000011617 */
[----:B0-----:R-:W-:Y:S01]  /*1460*/  IMAD.WIDE R6, R68, R19, c[0x0][0x160] ;  /* 0x0000580044067625 */ /* 0x001fe200078e0213 */
[----:B------:R-:W-:Y:S02]  /*1470*/  LEA R31, R21, R48, 0x2 ;  /* 0x00000030151f7211 */ /* 0x000fe400078e10ff */
[----:B------:R-:W-:Y:S02]  /*1480*/  LEA.HI.SX32 R46, R23, R10, 0x18 ;  /* 0x0000000a172e7211 */ /* 0x000fe400078fc2ff */
[----:B------:R-:W4:Y:S01]  /*1490*/  @!P3 LDG.E.CONSTANT R66, [R6.64] ;  /* 0x000000040642b981 */ /* 0x000f22000c1e9900 */
[C---:B------:R-:W-:Y:S02]  /*14a0*/  ISETP.GE.AND P3, PT, R15.reuse, 0x1, PT ;  /* 0x000000010f00780c */ /* 0x040fe40003f66270 */
[----:B------:R-:W-:-:S02]  /*14b0*/  IADD3 R15, R15, R38, RZ ;  /* 0x000000260f0f7210 */ /* 0x000fc40007ffe0ff */
[----:B------:R-:W-:Y:S02]  /*14c0*/  ISETP.LT.OR P1, PT, R27, 0x1, !P5 ;  /* 0x000000011b00780c */ /* 0x000fe40006f21670 */
[----:B------:R-:W-:Y:S01]  /*14d0*/  ISETP.LT.OR P2, PT, R31, 0x1, !P4 ;  /* 0x000000011f00780c */ /* 0x000fe20006741670 */
[----:B------:R-:W-:Y:S01]  /*14e0*/  IMAD R23, R46, 0x3100, R15 ;  /* 0x000031002e177824 */ /* 0x000fe200078e020f */
[----:B------:R-:W-:Y:S01]  /*14f0*/  SHF.R.U32.HI R15, RZ, 0x1f, R12 ;  /* 0x0000001fff0f7819 */ /* 0x000fe2000001160c */
[----:B------:R-:W-:-:S04]  /*1500*/  IMAD.HI R52, R52, 0x487ede05, RZ ;  /* 0x487ede0534347827 */ /* 0x000fc800078e02ff */
[----:B------:R-:W-:Y:S01]  /*1510*/  IMAD R11, R48, 0x70, R2 ;  /* 0x00000070300b7824 */ /* 0x000fe200078e0202 */
[----:B------:R-:W-:Y:S01]  /*1520*/  LEA.HI.SX32 R46, R12, R15, 0x18 ;  /* 0x0000000f0c2e7211 */ /* 0x000fe200078fc2ff */
[----:B------:R-:W-:Y:S01]  /*1530*/  IMAD R37, R62, 0x3100, R37 ;  /* 0x000031003e257824 */ /* 0x000fe200078e0225 */
[----:B------:R-:W-:Y:S01]  /*1540*/  SHF.R.U32.HI R15, RZ, 0x1f, R52 ;  /* 0x0000001fff0f7819 */ /* 0x000fe20000011634 */
[----:B------:R-:W-:-:S04]  /*1550*/  IMAD.WIDE R2, R64, R19, c[0x0][0x160] ;  /* 0x0000580040027625 */ /* 0x000fc800078e0213 */
[----:B------:R-:W-:Y:S02]  /*1560*/  IMAD.MOV.U32 R62, RZ, RZ, RZ ;  /* 0x000000ffff3e7224 */ /* 0x000fe400078e00ff */
[----:B------:R-:W-:Y:S02]  /*1570*/  IMAD.MOV.U32 R64, RZ, RZ, RZ ;  /* 0x000000ffff407224 */ /* 0x000fe400078e00ff */
[----:B------:R-:W-:Y:S01]  /*1580*/  IMAD.WIDE R10, R11, R19, c[0x0][0x160] ;  /* 0x000058000b0a7625 */ /* 0x000fe200078e0213 */
[----:B------:R-:W-:Y:S01]  /*1590*/  LEA.HI.SX32 R12, R52, R15, 0x1b ;  /* 0x0000000f340c7211 */ /* 0x000fe200078fdaff */
[----:B------:R-:W4:Y:S01]  /*15a0*/  @!P1 LDG.E.CONSTANT R62, [R2.64] ;  /* 0x00000004023e9981 */ /* 0x000f22000c1e9900 */
[C---:B------:R-:W-:Y:S01]  /*15b0*/  ISETP.GE.AND P1, PT, R49.reuse, 0x1, PT ;  /* 0x000000013100780c */ /* 0x040fe20003f26270 */
[--C-:B------:R-:W-:Y:S02]  /*15c0*/  IMAD.IADD R49, R49, 0x1, R38.reuse ;  /* 0x0000000131317824 */ /* 0x100fe400078e0226 */
[----:B------:R-:W4:Y:S01]  /*15d0*/  @!P2 LDG.E.CONSTANT R64, [R10.64] ;  /* 0x000000040a40a981 */ /* 0x000f22000c1e9900 */
[C---:B------:R-:W-:Y:S01]  /*15e0*/  ISETP.GE.AND P2, PT, R17.reuse, 0x1, PT ;  /* 0x000000011100780c */ /* 0x040fe20003f46270 */
[----:B------:R-:W-:-:S02]  /*15f0*/  IMAD.IADD R17, R17, 0x1, R38 ;  /* 0x0000000111117824 */ /* 0x000fc400078e0226 */
[----:B------:R-:W-:-:S04]  /*1600*/  IMAD.HI R50, R50, 0x487ede05, RZ ;  /* 0x487ede0532327827 */ /* 0x000fc800078e02ff */
[----:B------:R-:W-:Y:S01]  /*1610*/  IMAD R38, R12, 0x70, R23 ;  /* 0x000000700c267824 */ /* 0x000fe200078e0217 */
[----:B------:R-:W-:Y:S01]  /*1620*/  LEA R12, R21, R12, 0x2 ;  /* 0x0000000c150c7211 */ /* 0x000fe200078e10ff */
[----:B------:R-:W-:Y:S01]  /*1630*/  IMAD.HI R33, R33, 0x487ede05, RZ ;  /* 0x487ede0521217827 */ /* 0x000fe200078e02ff */
[----:B------:R-:W-:Y:S02]  /*1640*/  P2R R41, PR, RZ, 0x10 ;  /* 0x00000010ff297803 */ /* 0x000fe40000000000 */
[----:B------:R-:W-:Y:S01]  /*1650*/  SHF.R.U32.HI R15, RZ, 0x1f, R50 ;  /* 0x0000001fff0f7819 */ /* 0x000fe20000011632 */
[----:B------:R-:W-:Y:S01]  /*1660*/  IMAD R17, R46, 0x3100, R17 ;  /* 0x000031002e117824 */ /* 0x000fe200078e0211 */
[----:B------:R-:W-:Y:S02]  /*1670*/  ISETP.LT.OR P4, PT, R12, 0x1, !P3 ;  /* 0x000000010c00780c */ /* 0x000fe40005f81670 */
[----:B------:R-:W-:Y:S02]  /*1680*/  SHF.R.U32.HI R46, RZ, 0x1f, R33 ;  /* 0x0000001fff2e7819 */ /* 0x000fe40000011621 */
[----:B------:R-:W-:-:S02]  /*1690*/  LEA.HI.SX32 R52, R50, R15, 0x1b ;  /* 0x0000000f32347211 */ /* 0x000fc400078fdaff */
[----:B------:R-:W-:Y:S02]  /*16a0*/  LEA.HI.SX32 R46, R33, R46, 0x1b ;  /* 0x0000002e212e7211 */ /* 0x000fe400078fdaff */
[----:B------:R-:W-:Y:S01]  /*16b0*/  SHF.R.U32.HI R15, RZ, 0x1f, R0 ;  /* 0x0000001fff0f7819 */ /* 0x000fe20000011600 */
[----:B------:R-:W-:Y:S02]  /*16c0*/  IMAD.MOV.U32 R50, RZ, RZ, RZ ;  /* 0x000000ffff327224 */ /* 0x000fe400078e00ff */
[----:B------:R-:W-:Y:S01]  /*16d0*/  IMAD.WIDE R38, R38, R19, c[0x0][0x160] ;  /* 0x0000580026267625 */ /* 0x000fe200078e0213 */
[----:B------:R-:W-:-:S03]  /*16e0*/  LEA.HI.SX32 R48, R0, R15, 0x18 ;  /* 0x0000000f00307211 */ /* 0x000fc600078fc2ff */
[----:B------:R-:W-:Y:S01]  /*16f0*/  IMAD.HI R8, R8, 0x487ede05, RZ ;  /* 0x487ede0508087827 */ /* 0x000fe200078e02ff */
[----:B------:R-:W4:Y:S03]  /*1700*/  @!P4 LDG.E.CONSTANT R50, [R38.64] ;  /* 0x000000042632c981 */ /* 0x000f26000c1e9900 */
[----:B------:R-:W-:Y:S01]  /*1710*/  IMAD R0, R21, 0x4, R46 ;  /* 0x0000000415007824 */ /* 0x000fe200078e022e */
[----:B------:R-:W-:Y:S01]  /*1720*/  SHF.R.U32.HI R15, RZ, 0x1f, R8 ;  /* 0x0000001fff0f7819 */ /* 0x000fe20000011608 */
[----:B------:R-:W-:-:S03]  /*1730*/  HFMA2.MMA R68, -RZ, RZ, 0, 0 ;  /* 0x00000000ff447435 */ /* 0x000fc600000001ff */
[----:B------:R-:W-:Y:S01]  /*1740*/  ISETP.LT.OR P4, PT, R0, 0x1, !P2 ;  /* 0x000000010000780c */ /* 0x000fe20005781670 */
[----:B------:R-:W-:Y:S01]  /*1750*/  IMAD R17, R46, 0x70, R17 ;  /* 0x000000702e117824 */ /* 0x000fe200078e0211 */
[----:B------:R-:W-:Y:S01]  /*1760*/  LEA.HI.SX32 R8, R8, R15, 0x1b ;  /* 0x0000000f08087211 */ /* 0x000fe200078fdaff */
[----:B------:R-:W-:Y:S02]  /*1770*/  IMAD R49, R48, 0x3100, R49 ;  /* 0x0000310030317824 */ /* 0x000fe400078e0231 */
[----:B------:R-:W-:-:S04]  /*1780*/  IMAD.WIDE R46, R17, R19, c[0x0][0x160] ;  /* 0x00005800112e7625 */ /* 0x000fc800078e0213 */
[----:B------:R-:W-:Y:S02]  /*1790*/  IMAD R48, R8, 0x70, R49 ;  /* 0x0000007008307824 */ /* 0x000fe400078e0231 */
[----:B------:R-:W-:Y:S02]  /*17a0*/  IMAD R8, R21, 0x4, R8 ;  /* 0x0000000415087824 */ /* 0x000fe400078e0208 */
[----:B------:R-:W4:Y:S01]  /*17b0*/  @!P4 LDG.E.CONSTANT R68, [R46.64] ;  /* 0x000000042e44c981 */ /* 0x000f22000c1e9900 */
[----:B------:R-:W-:Y:S02]  /*17c0*/  IMAD.HI R15, R13, 0x55555556, RZ ;  /* 0x555555560d0f7827 */ /* 0x000fe400078e02ff */
[----:B------:R-:W-:-:S03]  /*17d0*/  ISETP.LT.OR P4, PT, R8, 0x1, !P1 ;  /* 0x000000010800780c */ /* 0x000fc60004f81670 */
[----:B------:R-:W-:Y:S01]  /*17e0*/  LEA.HI R15, R15, R15, RZ, 0x1 ;  /* 0x0000000f0f0f7211 */ /* 0x000fe200078f08ff */
[----:B------:R-:W-:Y:S01]  /*17f0*/  IMAD.WIDE R48, R48, R19, c[0x0][0x160] ;  /* 0x0000580030307625 */ /* 0x000fe200078e0213 */
[----:B------:R-:W-:Y:S01]  /*1800*/  MOV R23, RZ ;  /* 0x000000ff00177202 */ /* 0x000fe20000000f00 */
[----:B--2---:R0:W-:Y:S02]  /*1810*/  STS [R13.X4], R24 ;  /* 0x000000180d007388 */ /* 0x0041e40000004800 */
[----:B------:R-:W-:-:S05]  /*1820*/  IMAD R52, R52, 0x70, R37 ;  /* 0x0000007034347824 */ /* 0x000fca00078e0225 */
[----:B------:R-:W2:Y:S01]  /*1830*/  @!P4 LDG.E.CONSTANT R23, [R48.64] ;  /* 0x000000043017c981 */ /* 0x000ea2000c1e9900 */
[----:B0-----:R-:W-:Y:S01]  /*1840*/  IMAD R24, R15, -0x3, R13 ;  /* 0xfffffffd0f187824 */ /* 0x001fe200078e020d */
[----:B------:R-:W-:-:S03]  /*1850*/  ISETP.GT.AND P4, PT, R13, 0x5f, PT ;  /* 0x0000005f0d00780c */ /* 0x000fc60003f84270 */
[----:B------:R-:W-:Y:S01]  /*1860*/  IMAD R15, R15, 0x9, R24 ;  /* 0x000000090f0f7824 */ /* 0x000fe200078e0218 */
[----:B-----5:R0:W-:Y:S03]  /*1870*/  STS [R13.X4+0xe00], R32 ;  /* 0x000e00200d007388 */ /* 0x0201e60000004800 */
[----:B------:R-:W-:-:S04]  /*1880*/  IMAD R24, R14, 0x120, R15 ;  /* 0x000001200e187824 */ /* 0x000fc800078e020f */
[----:B------:R-:W-:-:S04]  /*1890*/  IMAD.WIDE R24, R24, R19, c[0x0][0x168] ;  /* 0x00005a0018187625 */ /* 0x000fc800078e0213 */
[----:B0-----:R-:W-:Y:S01]  /*18a0*/  IMAD.WIDE R32, R52, R19, c[0x0][0x160] ;  /* 0x0000580034207625 */ /* 0x001fe200078e0213 */
[----:B---3--:R0:W-:Y:S04]  /*18b0*/  STS [R13.X4+0x1c00], R28 ;  /* 0x001c001c0d007388 */ /* 0x0081e80000004800 */
[----:B------:R-:W3:Y:S04]  /*18c0*/  @!P4 LDG.E.CONSTANT R52, [R32.64] ;  /* 0x000000042034c981 */ /* 0x000ee8000c1e9900 */
[----:B0-----:R-:W5:Y:S01]  /*18d0*/  @!P4 LDG.E.CONSTANT R28, [R24.64] ;  /* 0x00000004181cc981 */ /* 0x001f62000c1e9900 */
[----:B------:R-:W-:Y:S01]  /*18e0*/  IMAD R15, R18, -0x1c, R13 ;  /* 0xffffffe4120f7824 */ /* 0x000fe200078e020d */
[----:B------:R-:W-:-:S03]  /*18f0*/  SHF.R.U32.HI R18, RZ, 0x1f, R9 ;  /* 0x0000001fff127819 */ /* 0x000fc60000011609 */
[----:B------:R-:W-:Y:S01]  /*1900*/  IMAD.SHL.U32 R17, R15, 0x2, RZ ;  /* 0x000000020f117824 */ /* 0x000fe200078e00ff */
[----:B----4-:R0:W-:Y:S01]  /*1910*/  STS [R13.X4+0x2a00], R44 ;  /* 0x002a002c0d007388 */ /* 0x0101e20000004800 */
[----:B------:R-:W-:Y:S01]  /*1920*/  LEA.HI.SX32 R9, R9, R18, 0x1c ;  /* 0x0000001209097211 */ /* 0x000fe200078fe2ff */
[C---:B------:R-:W-:Y:S02]  /*1930*/  IMAD R18, R16.reuse, 0xc, RZ ;  /* 0x0000000c10127824 */ /* 0x040fe400078e02ff */
[----:B0-----:R-:W-:-:S04]  /*1940*/  IMAD R44, R16, 0x153, R17 ;  /* 0x00000153102c7824 */ /* 0x001fc800078e0211 */
[----:B------:R-:W-:Y:S01]  /*1950*/  IMAD R17, R9, 0xe2, R44 ;  /* 0x000000e209117824 */ /* 0x000fe200078e022c */
[----:B------:R-:W-:Y:S04]  /*1960*/  STS [R13.X4+0x4600], R54 ;  /* 0x004600360d007388 */ /* 0x000fe80000004800 */
[----:B------:R-:W-:Y:S04]  /*1970*/  STS [R13.X4+0x3800], R56 ;  /* 0x003800380d007388 */ /* 0x000fe80000004800 */
[----:B------:R-:W-:Y:S04]  /*1980*/  STS [R13.X4+0x6200], R66 ;  /* 0x006200420d007388 */ /* 0x000fe80000004800 */
[----:B------:R-:W-:Y:S04]  /*1990*/  STS [R13.X4+0x5400], R62 ;  /* 0x0054003e0d007388 */ /* 0x000fe80000004800 */
[----:B------:R-:W-:Y:S04]  /*19a0*/  STS [R13.X4+0x7000], R64 ;  /* 0x007000400d007388 */ /* 0x000fe80000004800 */
[----:B------:R-:W-:Y:S04]  /*19b0*/  STS [R13.X4+0x7e00], R50 ;  /* 0x007e00320d007388 */ /* 0x000fe80000004800 */
[----:B------:R-:W-:Y:S04]  /*19c0*/  STS [R13.X4+0x8c00], R68 ;  /* 0x008c00440d007388 */ /* 0x000fe80000004800 */
[----:B--2---:R-:W-:Y:S04]  /*19d0*/  STS [R13.X4+0x9a00], R23 ;  /* 0x009a00170d007388 */ /* 0x004fe80000004800 */
[----:B---3--:R-:W-:Y:S04]  /*19e0*/  @!P4 STS [R13.X4+0xa800], R52 ;  /* 0x00a800340d00c388 */ /* 0x008fe80000004800 */
[----:B-----5:R-:W-:Y:S04]  /*19f0*/  @!P4 STS [R13.X4+0xa980], R28 ;  /* 0x00a9801c0d00c388 */ /* 0x020fe80000004800 */
[----:B------:R-:W-:Y:S06]  /*1a00*/  BAR.SYNC 0x0 ;  /* 0x0000000000007b1d */ /* 0x000fec0000000000 */
[----:B------:R-:W-:Y:S04]  /*1a10*/  LDS R37, [R18+0xa980] ;  /* 0x00a9800012257984 */ /* 0x000fe80000000800 */
[----:B------:R-:W0:Y:S04]  /*1a20*/  LDS R44, [R17.X4] ;  /* 0x00000000112c7984 */ /* 0x000e280000004800 */
[----:B------:R-:W1:Y:S04]  /*1a30*/  LDS R50, [R17.X4+0xe0] ;  /* 0x0000e00011327984 */ /* 0x000e680000004800 */
[----:B------:R-:W-:Y:S04]  /*1a40*/  LDS R43, [R18+0xa984] ;  /* 0x00a98400122b7984 */ /* 0x000fe80000000800 */
[----:B------:R-:W2:Y:S04]  /*1a50*/  LDS R23, [R17.X4+0x4] ;  /* 0x0000040011177984 */ /* 0x000ea80000004800 */
[----:B------:R-:W-:Y:S04]  /*1a60*/  LDS R28, [R17.X4+0x54c0] ;  /* 0x0054c000111c7984 */ /* 0x000fe80000004800 */
[----:B------:R-:W3:Y:S01]  /*1a70*/  LDS R45, [R17.X4+0xe4] ;  /* 0x0000e400112d7984 */ /* 0x000ee20000004800 */
[----:B0-----:R-:W-:-:S02]  /*1a80*/  FFMA R44, R37, R44, RZ ;  /* 0x0000002c252c7223 */ /* 0x001fc400000000ff */
[----:B-1----:R-:W-:Y:S02]  /*1a90*/  FFMA R50, R37, R50, RZ ;  /* 0x0000003225327223 */ /* 0x002fe400000000ff */
[C---:B--2---:R-:W-:Y:S02]  /*1aa0*/  FFMA R37, R43.reuse, R23, R44 ;  /* 0x000000172b257223 */ /* 0x044fe4000000002c */
[----:B------:R-:W0:Y:S04]  /*1ab0*/  LDS R23, [R18+0xaa40] ;  /* 0x00aa400012177984 */ /* 0x000e280000000800 */
[----:B------:R-:W1:Y:S01]  /*1ac0*/  LDS R44, [R17.X4+0x55a0] ;  /* 0x0055a000112c7984 */ /* 0x000e620000004800 */
[----:B---3--:R-:W-:-:S03]  /*1ad0*/  FFMA R43, R43, R45, R50 ;  /* 0x0000002d2b2b7223 */ /* 0x008fc60000000032 */
[----:B------:R-:W-:Y:S01]  /*1ae0*/  LDS R45, [R17.X4+0x54c4] ;  /* 0x0054c400112d7984 */ /* 0x000fe20000004800 */
[C---:B0-----:R-:W-:Y:S02]  /*1af0*/  FFMA R28, R23.reuse, R28, RZ ;  /* 0x0000001c171c7223 */ /* 0x041fe400000000ff */
[----:B-1----:R-:W-:Y:S02]  /*1b00*/  FFMA R23, R23, R44, RZ ;  /* 0x0000002c17177223 */ /* 0x002fe400000000ff */
[----:B------:R-:W0:Y:S02]  /*1b10*/  LDS R44, [R18+0xaa44] ;  /* 0x00aa4400122c7984 */ /* 0x000e240000000800 */
[C---:B0-----:R-:W-:Y:S02]  /*1b20*/  FFMA R45, R44.reuse, R45, R28 ;  /* 0x0000002d2c2d7223 */ /* 0x041fe4000000001c */
[----:B------:R-:W0:Y:S02]  /*1b30*/  LDS R28, [R17.X4+0x55a4] ;  /* 0x0055a400111c7984 */ /* 0x000e240000004800 */
[----:B0-----:R-:W-:-:S02]  /*1b40*/  FFMA R23, R44, R28, R23 ;  /* 0x0000001c2c177223 */ /* 0x001fc40000000017 */
[----:B------:R-:W-:Y:S04]  /*1b50*/  LDS R28, [R18+0xa988] ;  /* 0x00a98800121c7984 */ /* 0x000fe80000000800 */
[----:B------:R-:W0:Y:S01]  /*1b60*/  LDS R44, [R17.X4+0x8] ;  /* 0x00000800112c7984 */ /* 0x000e220000004800 */
[----:B------:R-:W-:Y:S01]  /*1b70*/  ISETP.LT.OR P4, PT, R35, RZ, !P6 ;  /* 0x000000ff2300720c */ /* 0x000fe20007781670 */
[----:B------:R-:W-:Y:S01]  /*1b80*/  IMAD.MOV.U32 R50, RZ, RZ, RZ ;  /* 0x000000ffff327224 */ /* 0x000fe200078e00ff */
[----:B------:R-:W-:Y:S01]  /*1b90*/  MOV R52, RZ ;  /* 0x000000ff00347202 */ /* 0x000fe20000000f00 */
[----:B------:R-:W-:Y:S01]  /*1ba0*/  HFMA2.MMA R54, -RZ, RZ, 0, 0 ;  /* 0x00000000ff367435 */ /* 0x000fe200000001ff */
[----:B------:R-:W-:Y:S01]  /*1bb0*/  IMAD.MOV.U32 R56, RZ, RZ, RZ ;  /* 0x000000ffff387224 */ /* 0x000fe200078e00ff */
[----:B------:R-:W-:Y:S01]  /*1bc0*/  MOV R62, RZ ;  /* 0x000000ff003e7202 */ /* 0x000fe20000000f00 */
[----:B------:R-:W-:Y:S01]  /*1bd0*/  LDS R18, [R18+0xaa48] ;  /* 0x00aa480012127984 */ /* 0x000fe20000000800 */
[----:B0-----:R-:W-:-:S03]  /*1be0*/  FFMA R37, R28, R44, R37 ;  /* 0x0000002c1c257223 */ /* 0x001fc60000000025 */
[----:B------:R-:W0:Y:S01]  /*1bf0*/  LDS R44, [R17.X4+0xe8] ;  /* 0x0000e800112c7984 */ /* 0x000e220000004800 */
[----:B------:R-:W-:-:S03]  /*1c00*/  ISETP.LT.OR P6, PT, R35, -0x1, !P6 ;  /* 0xffffffff2300780c */ /* 0x000fc600077c1670 */
[----:B------:R-:W1:Y:S01]  /*1c10*/  LDS R35, [R17.X4+0x54c8] ;  /* 0x0054c80011237984 */ /* 0x000e620000004800 */
[----:B0-----:R-:W-:Y:S01]  /*1c20*/  FFMA R43, R28, R44, R43 ;  /* 0x0000002c1c2b7223 */ /* 0x001fe2000000002b */
[----:B------:R-:W-:-:S10]  /*1c30*/  HFMA2.MMA R44, -RZ, RZ, 0, 0 ;  /* 0x00000000ff2c7435 */ /* 0x000fd400000001ff */
[----:B------:R0:W2:Y:S01]  /*1c40*/  @!P4 LDG.E.CONSTANT R44, [R4.64+0x1c0] ;  /* 0x0001c004042cc981 */ /* 0x0000a2000c1e9900 */
[----:B------:R-:W-:Y:S01]  /*1c50*/  ISETP.LT.OR P4, PT, R27, RZ, !P5 ;  /* 0x000000ff1b00720c */ /* 0x000fe20006f81670 */
[----:B------:R-:W-:-:S06]  /*1c60*/  IMAD.MOV.U32 R28, RZ, RZ, RZ ;  /* 0x000000ffff1c7224 */ /* 0x000fcc00078e00ff */
[----:B------:R0:W3:Y:S06]  /*1c70*/  @!P6 LDG.E.CONSTANT R28, [R4.64+0x380] ;  /* 0x00038004041ce981 */ /* 0x0000ec000c1e9900 */
[----:B------:R-:W4:Y:S01]  /*1c80*/  @!P4 LDG.E.CONSTANT R50, [R2.64+0x1c0] ;  /* 0x0001c0040232c981 */ /* 0x000f22000c1e9900 */
[----:B------:R-:W-:-:S13]  /*1c90*/  ISETP.LT.OR P4, PT, R29, RZ, !P0 ;  /* 0x000000ff1d00720c */ /* 0x000fda0004781670 */
[----:B------:R-:W5:Y:S01]  /*1ca0*/  @!P4 LDG.E.CONSTANT R52, [R6.64+0x1c0] ;  /* 0x0001c0040634c981 */ /* 0x000f62000c1e9900 */
[----:B------:R-:W-:-:S03]  /*1cb0*/  ISETP.NE.AND P4, PT, R41, RZ, PT ;  /* 0x000000ff2900720c */ /* 0x000fc60003f85270 */
[----:B------:R-:W0:Y:S04]  /*1cc0*/  LDS R41, [R17.X4+0x55a8] ;  /* 0x0055a80011297984 */ /* 0x000e280000004800 */
[----:B------:R-:W-:Y:S06]  /*1cd0*/  BAR.SYNC 0x0 ;  /* 0x0000000000007b1d */ /* 0x000fec0000000000 */
[----:B------:R-:W-:-:S13]  /*1ce0*/  ISETP.LT.OR P6, PT, R31, RZ, !P4 ;  /* 0x000000ff1f00720c */ /* 0x000fda00067c1670 */
[----:B------:R-:W3:Y:S01]  /*1cf0*/  @!P6 LDG.E.CONSTANT R54, [R10.64+0x1c0] ;  /* 0x0001c0040a36e981 */ /* 0x000ee2000c1e9900 */
[----:B------:R-:W-:-:S13]  /*1d00*/  ISETP.LT.OR P6, PT, R12, RZ, !P3 ;  /* 0x000000ff0c00720c */ /* 0x000fda0005fc1670 */
[----:B------:R-:W3:Y:S01]  /*1d10*/  @!P6 LDG.E.CONSTANT R56, [R38.64+0x1c0] ;  /* 0x0001c0042638e981 */ /* 0x000ee2000c1e9900 */
[----:B------:R-:W-:-:S03]  /*1d20*/  ISETP.LT.OR P6, PT, R0, RZ, !P2 ;  /* 0x000000ff0000720c */ /* 0x000fc600057c1670 */
[----:B------:R0:W-:Y:S10]  /*1d30*/  STS [R13.X4], R26 ;  /* 0x0000001a0d007388 */ /* 0x0001f40000004800 */
[----:B------:R-:W3:Y:S01]  /*1d40*/  @!P6 LDG.E.CONSTANT R62, [R46.64+0x1c0] ;  /* 0x0001c0042e3ee981 */ /* 0x000ee2000c1e9900 */
[----:B------:R-:W-:Y:S01]  /*1d50*/  ISETP.LT.OR P6, PT, R8, RZ, !P1 ;  /* 0x000000ff0800720c */ /* 0x000fe20004fc1670 */
[----:B0-----:R-:W-:-:S12]  /*1d60*/  IMAD.MOV.U32 R26, RZ, RZ, RZ ;  /* 0x000000ffff1a7224 */ /* 0x001fd800078e00ff */
[----:B------:R-:W3:Y:S01]  /*1d70*/  @!P6 LDG.E.CONSTANT R26, [R48.64+0x1c0] ;  /* 0x0001c004301ae981 */ /* 0x000ee2000c1e9900 */
[----:B------:R-:W-:-:S03]  /*1d80*/  ISETP.GT.AND P6, PT, R13, 0x5f, PT ;  /* 0x0000005f0d00780c */ /* 0x000fc60003fc4270 */
[----:B------:R0:W-:Y:S04]  /*1d90*/  STS [R13.X4+0xe00], R22 ;  /* 0x000e00160d007388 */ /* 0x0001e80000004800 */
[----:B------:R1:W-:Y:S06]  /*1da0*/  STS [R13.X4+0x1c00], R36 ;  /* 0x001c00240d007388 */ /* 0x0003ec0000004800 */
[----:B0-----:R0:W3:Y:S04]  /*1db0*/  @!P6 LDG.E.CONSTANT R22, [R32.64+0x1c0] ;  /* 0x0001c0042016e981 */ /* 0x0010e8000c1e9900 */
[----:B-1----:R1:W3:Y:S01]  /*1dc0*/  @!P6 LDG.E.CONSTANT R36, [R24.64+0xc] ;  /* 0x00000c041824e981 */ /* 0x0022e2000c1e9900 */
[----:B------:R-:W-:Y:S01]  /*1dd0*/  HFMA2.MMA R5, -RZ, RZ, 0, 7.152557373046875e-07 ;  /* 0x0000000cff057435 */ /* 0x000fe200000001ff */
[----:B------:R-:W-:-:S02]  /*1de0*/  FFMA R35, R18, R35, R45 ;  /* 0x0000002312237223 */ /* 0x000fc4000000002d */
[----:B------:R-:W-:Y:S04]  /*1df0*/  STS [R13.X4+0x2a00], R40 ;  /* 0x002a00280d007388 */ /* 0x000fe80000004800 */
[----:B------:R-:W-:Y:S03]  /*1e00*/  STS [R13.X4+0x3800], R60 ;  /* 0x0038003c0d007388 */ /* 0x000fe60000004800 */
[----:B------:R-:W-:Y:S01]  /*1e10*/  IMAD R4, R16, R5, 0xa980 ;  /* 0x0000a98010047424 */ /* 0x000fe200078e0205 */
[----:B------:R-:W-:Y:S01]  /*1e20*/  ISETP.LT.OR P5, PT, R27, -0x1, !P5 ;  /* 0xffffffff1b00780c */ /* 0x000fe20006fa1670 */
[----:B------:R-:W-:Y:S01]  /*1e30*/  FFMA R18, R18, R41, R23 ;  /* 0x0000002912127223 */ /* 0x000fe20000000017 */
[----:B------:R-:W-:Y:S01]  /*1e40*/  ISETP.LT.OR P0, PT, R29, -0x1, !P0 ;  /* 0xffffffff1d00780c */ /* 0x000fe20004701670 */
[----:B0-----:R-:W3:Y:S01]  /*1e50*/  @!P6 LDG.E.CONSTANT R32, [R32.64+0x380] ;  /* 0x000380042020e981 */ /* 0x001ee2000c1e9900 */
[----:B------:R-:W-:-:S02]  /*1e60*/  ISETP.LT.OR P4, PT, R31, -0x1, !P4 ;  /* 0xffffffff1f00780c */ /* 0x000fc40006781670 */
[----:B------:R-:W-:Y:S02]  /*1e70*/  ISETP.LT.OR P3, PT, R12, -0x1, !P3 ;  /* 0xffffffff0c00780c */ /* 0x000fe40005f61670 */
[----:B------:R-:W-:Y:S02]  /*1e80*/  ISETP.LT.OR P2, PT, R0, -0x1, !P2 ;  /* 0xffffffff0000780c */ /* 0x000fe40005741670 */
[----:B------:R-:W-:Y:S01]  /*1e90*/  ISETP.LT.OR P1, PT, R8, -0x1, !P1 ;  /* 0xffffffff0800780c */ /* 0x000fe20004f21670 */
[----:B------:R-:W-:Y:S01]  /*1ea0*/  IMAD.MOV.U32 R12, RZ, RZ, RZ ;  /* 0x000000ffff0c7224 */ /* 0x000fe200078e00ff */
[----:B------:R-:W-:Y:S01]  /*1eb0*/  MOV R8, RZ ;  /* 0x000000ff00087202 */ /* 0x000fe20000000f00 */
[----:B-1----:R-:W3:Y:S01]  /*1ec0*/  @!P6 LDG.E.CONSTANT R24, [R24.64+0x18] ;  /* 0x000018041818e981 */ /* 0x002ee2000c1e9900 */
[----:B------:R-:W-:-:S03]  /*1ed0*/  MOV R0, RZ ;  /* 0x000000ff00007202 */ /* 0x000fc60000000f00 */
[----:B------:R-:W3:Y:S04]  /*1ee0*/  @!P5 LDG.E.CONSTANT R12, [R2.64+0x380] ;  /* 0x00038004020cd981 */ /* 0x000ee8000c1e9900 */
[----:B------:R-:W3:Y:S04]  /*1ef0*/  @!P0 LDG.E.CONSTANT R8, [R6.64+0x380] ;  /* 0x0003800406088981 */ /* 0x000ee8000c1e9900 */
[----:B------:R-:W3:Y:S04]  /*1f00*/  @!P1 LDG.E.CONSTANT R0, [R48.64+0x380] ;  /* 0x0003800430009981 */ /* 0x000ee8000c1e9900 */
[----:B--2---:R-:W-:Y:S04]  /*1f10*/  STS [R13.X4+0x4600], R44 ;  /* 0x0046002c0d007388 */ /* 0x004fe80000004800 */
[----:B----4-:R-:W-:Y:S04]  /*1f20*/  STS [R13.X4+0x5400], R50 ;  /* 0x005400320d007388 */ /* 0x010fe80000004800 */
[----:B-----5:R-:W-:Y:S04]  /*1f30*/  STS [R13.X4+0x6200], R52 ;  /* 0x006200340d007388 */ /* 0x020fe80000004800 */
[----:B---3--:R-:W-:Y:S04]  /*1f40*/  STS [R13.X4+0x7000], R54 ;  /* 0x007000360d007388 */ /* 0x008fe80000004800 */
[----:B------:R-:W-:Y:S04]  /*1f50*/  STS [R13.X4+0x7e00], R56 ;  /* 0x007e00380d007388 */ /* 0x000fe80000004800 */
[----:B------:R-:W-:Y:S04]  /*1f60*/  STS [R13.X4+0x8c00], R62 ;  /* 0x008c003e0d007388 */ /* 0x000fe80000004800 */
[----:B------:R-:W-:Y:S04]  /*1f70*/  STS [R13.X4+0x9a00], R26 ;  /* 0x009a001a0d007388 */ /* 0x000fe80000004800 */
[----:B------:R-:W-:Y:S04]  /*1f80*/  @!P6 STS [R13.X4+0xa800], R22 ;  /* 0x00a800160d00e388 */ /* 0x000fe80000004800 */
[----:B------:R-:W-:Y:S04]  /*1f90*/  @!P6 STS [R13.X4+0xa980], R36 ;  /* 0x00a980240d00e388 */ /* 0x000fe80000004800 */
[----:B------:R-:W-:Y:S06]  /*1fa0*/  BAR.SYNC 0x0 ;  /* 0x0000000000007b1d */ /* 0x000fec0000000000 */
[----:B------:R-:W-:Y:S04]  /*1fb0*/  LDS R45, [R4+0xc0] ;  /* 0x0000c000042d7984 */ /* 0x000fe80000000800 */
[----:B------:R-:W0:Y:S04]  /*1fc0*/  LDS R50, [R17.X4+0x54c0] ;  /* 0x0054c00011327984 */ /* 0x000e280000004800 */
[----:B------:R-:W-:Y:S04]  /*1fd0*/  LDS R40, [R4] ;  /* 0x0000000004287984 */ /* 0x000fe80000000800 */
[----:B------:R-:W1:Y:S04]  /*1fe0*/  LDS R5, [R17.X4] ;  /* 0x0000000011057984 */ /* 0x000e680000004800 */
[----:B------:R-:W2:Y:S04]  /*1ff0*/  LDS R44, [R17.X4+0xe0] ;  /* 0x0000e000112c7984 */ /* 0x000ea80000004800 */
[----:B------:R-:W3:Y:S04]  /*2000*/  LDS R22, [R17.X4+0x55a0] ;  /* 0x0055a00011167984 */ /* 0x000ee80000004800 */
[----:B------:R-:W-:Y:S04]  /*2010*/  LDS R26, [R4+0x4] ;  /* 0x00000400041a7984 */ /* 0x000fe80000000800 */
[----:B------:R-:W4:Y:S04]  /*2020*/  LDS R36, [R17.X4+0xe4] ;  /* 0x0000e40011247984 */ /* 0x000f280000004800 */
[----:B------:R-:W-:Y:S01]  /*2030*/  LDS R41, [R17.X4+0xe8] ;  /* 0x0000e80011297984 */ /* 0x000fe20000004800 */
[----:B0-----:R-:W-:-:S03]  /*2040*/  FFMA R50, R45, R50, R35 ;  /* 0x000000322d327223 */ /* 0x001fc60000000023 */
[----:B------:R-:W0:Y:S01]  /*2050*/  LDS R35, [R17.X4+0x4] ;  /* 0x0000040011237984 */ /* 0x000e220000004800 */
[----:B-1----:R-:W-:-:S03]  /*2060*/  FFMA R37, R40, R5, R37 ;  /* 0x0000000528257223 */ /* 0x002fc60000000025 */
[----:B------:R-:W-:Y:S01]  /*2070*/  LDS R5, [R4+0xc4] ;  /* 0x0000c40004057984 */ /* 0x000fe20000000800 */
[----:B--2---:R-:W-:-:S03]  /*2080*/  FFMA R23, R40, R44, R43 ;  /* 0x0000002c28177223 */ /* 0x004fc6000000002b */
[----:B------:R-:W1:Y:S01]  /*2090*/  LDS R40, [R17.X4+0x54c4] ;  /* 0x0054c40011287984 */ /* 0x000e620000004800 */
[----:B---3--:R-:W-:-:S03]  /*20a0*/  FFMA R18, R45, R22, R18 ;  /* 0x000000162d127223 */ /* 0x008fc60000000012 */
[----:B------:R-:W2:Y:S04]  /*20b0*/  LDS R44, [R17.X4+0x55a4] ;  /* 0x0055a400112c7984 */ /* 0x000ea80000004800 */
[----:B------:R-:W-:Y:S01]  /*20c0*/  LDS R43, [R17.X4+0x8] ;  /* 0x00000800112b7984 */ /* 0x000fe20000004800 */
[----:B----4-:R-:W-:-:S03]  /*20d0*/  FFMA R23, R26, R36, R23 ;  /* 0x000000241a177223 */ /* 0x010fc60000000017 */
[----:B------:R-:W-:Y:S01]  /*20e0*/  LDS R36, [R17.X4+0x54c8] ;  /* 0x0054c80011247984 */ /* 0x000fe20000004800 */
[----:B------:R-:W-:-:S06]  /*20f0*/  IMAD.MOV.U32 R52, RZ, RZ, RZ ;  /* 0x000000ffff347224 */ /* 0x000fcc00078e00ff */
[----:B------:R-:W3:Y:S01]  /*2100*/  @!P2 LDG.E.CONSTANT R52, [R46.64+0x380] ;  /* 0x000380042e34a981 */ /* 0x000ee2000c1e9900 */
[----:B0-----:R-:W-:-:S03]  /*2110*/  FFMA R22, R26, R35, R37 ;  /* 0x000000231a167223 */ /* 0x001fc60000000025 */
[----:B------:R-:W-:Y:S04]  /*2120*/  LDS R26, [R4+0xc8] ;  /* 0x0000c800041a7984 */ /* 0x000fe80000000800 */
[----:B------:R-:W-:Y:S01]  /*2130*/  LDS R35, [R17.X4+0x55a8] ;  /* 0x0055a80011237984 */ /* 0x000fe20000004800 */
[----:B-1----:R-:W-:-:S03]  /*2140*/  FFMA R37, R5, R40, R50 ;  /* 0x0000002805257223 */ /* 0x002fc60000000032 */
[----:B------:R-:W0:Y:S04]  /*2150*/  LDS R40, [R4+0x8] ;  /* 0x0000080004287984 */ /* 0x000e280000000800 */
[----:B------:R-:W-:Y:S06]  /*2160*/  BAR.SYNC 0x0 ;  /* 0x0000000000007b1d */ /* 0x000fec0000000000 */
[----:B------:R1:W-:Y:S01]  /*2170*/  STS [R13.X4], R20 ;  /* 0x000000140d007388 */ /* 0x0003e20000004800 */
[----:B------:R-:W-:-:S06]  /*2180*/  IMAD.MOV.U32 R50, RZ, RZ, RZ ;  /* 0x000000ffff327224 */ /* 0x000fcc00078e00ff */
[----:B------:R-:W4:Y:S01]  /*2190*/  @!P4 LDG.E.CONSTANT R50, [R10.64+0x380] ;  /* 0x000380040a32c981 */ /* 0x000f22000c1e9900 */
[----:B-1----:R-:W-:-:S10]  /*21a0*/  HFMA2.MMA R20, -RZ, RZ, 0, 0 ;  /* 0x00000000ff147435 */ /* 0x002fd400000001ff */
[----:B------:R-:W5:Y:S04]  /*21b0*/  @!P3 LDG.E.CONSTANT R20, [R38.64+0x380] ;  /* 0x000380042614b981 */ /* 0x000f68000c1e9900 */
[----:B------:R-:W-:Y:S04]  /*21c0*/  STS [R13.X4+0xe00], R30 ;  /* 0x000e001e0d007388 */ /* 0x000fe80000004800 */
[----:B------:R-:W-:Y:S04]  /*21d0*/  STS [R13.X4+0x1c00], R34 ;  /* 0x001c00220d007388 */ /* 0x000fe80000004800 */
[----:B------:R-:W-:Y:S04]  /*21e0*/  STS [R13.X4+0x2a00], R42 ;  /* 0x002a002a0d007388 */ /* 0x000fe80000004800 */
[----:B------:R-:W-:Y:S04]  /*21f0*/  STS [R13.X4+0x3800], R58 ;  /* 0x0038003a0d007388 */ /* 0x000fe80000004800 */
[----:B------:R-:W-:Y:S04]  /*2200*/  STS [R13.X4+0x4600], R28 ;  /* 0x0046001c0d007388 */ /* 0x000fe80000004800 */
[----:B------:R-:W-:Y:S04]  /*2210*/  STS [R13.X4+0x5400], R12 ;  /* 0x0054000c0d007388 */ /* 0x000fe80000004800 */
[----:B------:R-:W-:Y:S04]  /*2220*/  STS [R13.X4+0x6200], R8 ;  /* 0x006200080d007388 */ /* 0x000fe80000004800 */
[----:B------:R-:W-:Y:S04]  /*2230*/  STS [R13.X4+0x9a00], R0 ;  /* 0x009a00000d007388 */ /* 0x000fe80000004800 */
[----:B------:R-:W-:Y:S04]  /*2240*/  @!P6 STS [R13.X4+0xa800], R32 ;  /* 0x00a800200d00e388 */ /* 0x000fe80000004800 */
[----:B------:R-:W-:Y:S01]  /*2250*/  @!P6 STS [R13.X4+0xa980], R24 ;  /* 0x00a980180d00e388 */ /* 0x000fe20000004800 */
[----:B--2---:R-:W-:-:S02]  /*2260*/  FFMA R18, R5, R44, R18 ;  /* 0x0000002c05127223 */ /* 0x004fc40000000012 */
[C---:B0-----:R-:W-:Y:S02]  /*2270*/  FFMA R22, R40.reuse, R43, R22 ;  /* 0x0000002b28167223 */ /* 0x041fe40000000016 */
[----:B------:R-:W-:Y:S02]  /*2280*/  FFMA R23, R40, R41, R23 ;  /* 0x0000002928177223 */ /* 0x000fe40000000017 */
[C---:B------:R-:W-:Y:S02]  /*2290*/  FFMA R36, R26.reuse, R36, R37 ;  /* 0x000000241a247223 */ /* 0x040fe40000000025 */
[----:B------:R-:W-:Y:S02]  /*22a0*/  FFMA R18, R26, R35, R18 ;  /* 0x000000231a127223 */ /* 0x000fe40000000012 */
[----:B------:R-:W-:-:S04]  /*22b0*/  IMAD R15, R16, 0xc40, R15 ;  /* 0x00000c40100f7824 */ /* 0x000fc800078e020f */
[----:B------:R-:W-:-:S04]  /*22c0*/  IMAD R14, R14, 0x18800, R15 ;  /* 0x000188000e0e7824 */ /* 0x000fc800078e020f */
[----:B------:R-:W-:-:S04]  /*22d0*/  IMAD R14, R21, 0x70, R14 ;  /* 0x00000070150e7824 */ /* 0x000fc800078e020e */
[----:B------:R-:W-:Y:S01]  /*22e0*/  IMAD R14, R9, 0x38, R14 ;  /* 0x00000038090e7824 */ /* 0x000fe200078e020e */
[----:B---3--:R-:W-:Y:S04]  /*22f0*/  STS [R13.X4+0x8c00], R52 ;  /* 0x008c00340d007388 */ /* 0x008fe80000004800 */
[----:B----4-:R-:W-:Y:S04]  /*2300*/  STS [R13.X4+0x7000], R50 ;  /* 0x007000320d007388 */ /* 0x010fe80000004800 */
[----:B-----5:R-:W-:Y:S04]  /*2310*/  STS [R13.X4+0x7e00], R20 ;  /* 0x007e00140d007388 */ /* 0x020fe80000004800 */
[----:B------:R-:W-:Y:S06]  /*2320*/  BAR.SYNC 0x0 ;  /* 0x0000000000007b1d */ /* 0x000fec0000000000 */
[----:B------:R-:W-:Y:S04]  /*2330*/  LDS R2, [R4] ;  /* 0x0000000004027984 */ /* 0x000fe80000000800 */
[----:B------:R-:W-:Y:S04]  /*2340*/  LDS R7, [R4+0xc0] ;  /* 0x0000c00004077984 */ /* 0x000fe80000000800 */
[----:B------:R-:W0:Y:S04]  /*2350*/  LDS R3, [R17.X4] ;  /* 0x0000000011037984 */ /* 0x000e280000004800 */
[----:B------:R-:W1:Y:S04]  /*2360*/  LDS R0, [R17.X4+0xe0] ;  /* 0x0000e00011007984 */ /* 0x000e680000004800 */
[----:B------:R-:W2:Y:S04]  /*2370*/  LDS R6, [R17.X4+0x54c0] ;  /* 0x0054c00011067984 */ /* 0x000ea80000004800 */
[----:B------:R-:W3:Y:S04]  /*2380*/  LDS R8, [R17.X4+0x55a0] ;  /* 0x0055a00011087984 */ /* 0x000ee80000004800 */
[----:B------:R-:W-:Y:S04]  /*2390*/  LDS R10, [R4+0x4] ;  /* 0x00000400040a7984 */ /* 0x000fe80000000800 */
[----:B------:R-:W-:Y:S04]  /*23a0*/  LDS R25, [R4+0xc4] ;  /* 0x0000c40004197984 */ /* 0x000fe80000000800 */
[----:B------:R-:W4:Y:S04]  /*23b0*/  LDS R11, [R17.X4+0x4] ;  /* 0x00000400110b7984 */ /* 0x000f280000004800 */
[----:B------:R-:W5:Y:S04]  /*23c0*/  LDS R13, [R17.X4+0xe4] ;  /* 0x0000e400110d7984 */ /* 0x000f680000004800 */
[----:B------:R-:W5:Y:S04]  /*23d0*/  LDS R12, [R17.X4+0x54c4] ;  /* 0x0054c400110c7984 */ /* 0x000f680000004800 */
[----:B------:R-:W5:Y:S04]  /*23e0*/  LDS R20, [R17.X4+0x55a4] ;  /* 0x0055a40011147984 */ /* 0x000f680000004800 */
[----:B------:R-:W-:Y:S04]  /*23f0*/  LDS R27, [R4+0x8] ;  /* 0x00000800041b7984 */ /* 0x000fe80000000800 */
[----:B------:R-:W-:Y:S04]  /*2400*/  LDS R29, [R4+0xc8] ;  /* 0x0000c800041d7984 */ /* 0x000fe80000000800 */
[----:B------:R-:W5:Y:S04]  /*2410*/  LDS R24, [R17.X4+0x8] ;  /* 0x0000080011187984 */ /* 0x000f680000004800 */
[----:B------:R-:W5:Y:S04]  /*2420*/  LDS R28, [R17.X4+0xe8] ;  /* 0x0000e800111c7984 */ /* 0x000f680000004800 */
[----:B------:R-:W5:Y:S04]  /*2430*/  LDS R4, [R17.X4+0x54c8] ;  /* 0x0054c80011047984 */ /* 0x000f680000004800 */
[----:B------:R-:W5:Y:S01]  /*2440*/  LDS R30, [R17.X4+0x55a8] ;  /* 0x0055a800111e7984 */ /* 0x000f620000004800 */
[----:B0-----:R-:W-:-:S02]  /*2450*/  FFMA R3, R2, R3, R22 ;  /* 0x0000000302037223 */ /* 0x001fc40000000016 */
[----:B-1----:R-:W-:Y:S02]  /*2460*/  FFMA R0, R2, R0, R23 ;  /* 0x0000000002007223 */ /* 0x002fe40000000017 */
[C---:B--2---:R-:W-:Y:S02]  /*2470*/  FFMA R6, R7.reuse, R6, R36 ;  /* 0x0000000607067223 */ /* 0x044fe40000000024 */
[----:B---3--:R-:W-:Y:S02]  /*2480*/  FFMA R8, R7, R8, R18 ;  /* 0x0000000807087223 */ /* 0x008fe40000000012 */
[C---:B----4-:R-:W-:Y:S02]  /*2490*/  FFMA R3, R10.reuse, R11, R3 ;  /* 0x0000000b0a037223 */ /* 0x050fe40000000003 */
[----:B-----5:R-:W-:Y:S02]  /*24a0*/  FFMA R0, R10, R13, R0 ;  /* 0x0000000d0a007223 */ /* 0x020fe40000000000 */
[----:B------:R-:W-:-:S02]  /*24b0*/  FFMA R6, R25, R12, R6 ;  /* 0x0000000c19067223 */ /* 0x000fc40000000006 */
[----:B------:R-:W-:Y:S02]  /*24c0*/  FFMA R8, R25, R20, R8 ;  /* 0x0000001419087223 */ /* 0x000fe40000000008 */
[C---:B------:R-:W-:Y:S02]  /*24d0*/  FFMA R24, R27.reuse, R24, R3 ;  /* 0x000000181b187223 */ /* 0x040fe40000000003 */
[----:B------:R-:W-:Y:S02]  /*24e0*/  FFMA R0, R27, R28, R0 ;  /* 0x0000001c1b007223 */ /* 0x000fe40000000000 */
[C---:B------:R-:W-:Y:S02]  /*24f0*/  FFMA R4, R29.reuse, R4, R6 ;  /* 0x000000041d047223 */ /* 0x040fe40000000006 */
[----:B------:R-:W-:Y:S01]  /*2500*/  FFMA R8, R29, R30, R8 ;  /* 0x0000001e1d087223 */ /* 0x000fe20000000008 */
[----:B------:R-:W-:Y:S01]  /*2510*/  FMNMX R5, RZ, R24, !PT ;  /* 0x00000018ff057209 */ /* 0x000fe20007800000 */
[----:B------:R-:W-:Y:S01]  /*2520*/  IMAD.WIDE R2, R14, R19, c[0x0][0x170] ;  /* 0x00005c000e027625 */ /* 0x000fe200078e0213 */
[----:B------:R-:W-:-:S02]  /*2530*/  FMNMX R7, RZ, R0, !PT ;  /* 0x00000000ff077209 */ /* 0x000fc40007800000 */
[----:B------:R-:W-:Y:S02]  /*2540*/  FMNMX R9, RZ, R4, !PT ;  /* 0x00000004ff097209 */ /* 0x000fe40007800000 */
[----:B------:R-:W-:Y:S01]  /*2550*/  FMNMX R11, RZ, R8, !PT ;  /* 0x00000008ff0b7209 */ /* 0x000fe20007800000 */
[----:B------:R-:W-:Y:S04]  /*2560*/  STG.E [R2.64], R5 ;  /* 0x0000000502007986 */ /* 0x000fe8000c101904 */
[----:B------:R-:W-:Y:S04]  /*2570*/  STG.E [R2.64+0x70], R7 ;  /* 0x0000700702007986 */ /* 0x000fe8000c101904 */
[----:B------:R-:W-:Y:S04]  /*2580*/  STG.E [R2.64+0x31000], R9 ;  /* 0x0310000902007986 */ /* 0x000fe8000c101904 */
[----:B------:R-:W-:Y:S01]  /*2590*/  STG.E [R2.64+0x31070], R11 ;  /* 0x0310700b02007986 */ /* 0x000fe2000c101904 */
[----:B------:R-:W-:Y:S05]  /*25a0*/  EXIT ;  /* 0x000000000000794d */ /* 0x000fea0003800000 */
.L_x_0:
[----:B------:R-:W-:-:S00]  /*25b0*/  BRA `(.L_x_0) ;  /* 0xfffffff000007947 */ /* 0x000fc0000383ffff */
[----:B------:R-:W-:-:S00]  /*25c0*/  NOP ;  /* 0x0000000000007918 */ /* 0x000fc00000000000 */
        /* <DEDUP_REMOVED lines=11> */
.L_x_1:


//--------------------- .nv.shared.candidate1     --------------------------
	.section	.nv.shared.candidate1,"aw",@nobits
	.align	4
.nv.shared.candidate1:
	.zero		43776
